	.target	sm_90a

	.elftype	@"ET_EXEC"


//--------------------- .note.nv.tkinfo           --------------------------
	.section	.note.nv.tkinfo,"",@"SHT_NOTE"
	.sectionflags	@"SHF_NOTE_NV_TKINFO"
	.tkinfo
        /*0018*/ 	.word	0x00000002
        /*0030*/ 	.string	""
        /*0030*/ 	.string	"ptxas"
        /*0030*/ 	.string	"Cuda compilation tools, release 13.0, V13.0.88"
        /*0030*/ 	.string	"Build cuda_13.0.r13.0/compiler.36424714_0"
        /*0030*/ 	.string	"-arch sm_90a -m 64 "



//--------------------- .note.nv.cuinfo           --------------------------
	.section	.note.nv.cuinfo,"",@"SHT_NOTE"
	.sectionflags	@"SHF_NOTE_NV_CUINFO"
        /*0018*/ 	.short	0x0002
        /*001a*/ 	.short	0x005a
        /*001c*/ 	.short	0x0082
	.zero		2


//--------------------- .nv.info                  --------------------------
	.section	.nv.info,"",@"SHT_CUDA_INFO"
	.align	4


	//----- nvinfo : EIATTR_REGCOUNT
	.align		4
        /*0000*/ 	.byte	0x04, 0x2f
        /*0002*/ 	.short	(.L_15 - .L_14)
	.align		4
.L_14:
        /*0004*/ 	.word	index@(_ZN7cutlass13device_kernelINS_4gemm6kernel13GemmUniversalIN4cute5tupleIJiiiiEEENS1_10collective13CollectiveMmaINS1_34MainloopSm90TmaGmmaWarpSpecializedILi11ENS5_IJNS4_1CILi1EEESB_SB_EEENS1_35KernelTmaWarpSpecializedCooperativeEEENS5_IJNSA_ILi512EEENSA_ILi96EEENSA_ILi32EEEEEEaNS5_IJlSB_lEEEaSJ_NS4_8TiledMMAINS4_8MMA_AtomIJNS4_4SM904GMMA26MMA_64x96x32_S32S8S8_SS_TNEEEENS4_6LayoutINS5_IJNSA_ILi2EEESB_SB_EEENS5_IJSB_NSA_ILi0EEEST_EEEEENS5_IJNS4_10UnderscoreESW_SW_EEEEENS4_13SM90_TMA_LOADENS4_14ComposedLayoutINS4_7SwizzleILi1ELi4ELi3EEENS4_18smem_ptr_flag_bitsILi8EEENSQ_INS5_IJNSA_ILi8EEESH_EEENS5_IJSH_SB_EEEEEEEvNS4_8identityESZ_S19_vS1A_EENS_8epilogue10collective6detail29Sm90TmaWarpSpecializedAdapterINS1D_15DefaultEpilogueIaSJ_SJ_NS1C_6thread17LinearCombinationIaLi1EiiLNS1H_9ScaleType4KindE0ELNS_15FloatRoundStyleE2EaEENS1_15EpilogueDefaultEEEEEvvEEEEvNT_6ParamsE)
        /*0008*/ 	.word	0x000000a8


	//----- nvinfo : EIATTR_FRAME_SIZE
	.align		4
.L_15:
        /*000c*/ 	.byte	0x04, 0x11
        /*000e*/ 	.short	(.L_17 - .L_16)
	.align		4
.L_16:
        /*0010*/ 	.word	index@(_ZN7cutlass13device_kernelINS_4gemm6kernel13GemmUniversalIN4cute5tupleIJiiiiEEENS1_10collective13CollectiveMmaINS1_34MainloopSm90TmaGmmaWarpSpecializedILi11ENS5_IJNS4_1CILi1EEESB_SB_EEENS1_35KernelTmaWarpSpecializedCooperativeEEENS5_IJNSA_ILi512EEENSA_ILi96EEENSA_ILi32EEEEEEaNS5_IJlSB_lEEEaSJ_NS4_8TiledMMAINS4_8MMA_AtomIJNS4_4SM904GMMA26MMA_64x96x32_S32S8S8_SS_TNEEEENS4_6LayoutINS5_IJNSA_ILi2EEESB_SB_EEENS5_IJSB_NSA_ILi0EEEST_EEEEENS5_IJNS4_10UnderscoreESW_SW_EEEEENS4_13SM90_TMA_LOADENS4_14ComposedLayoutINS4_7SwizzleILi1ELi4ELi3EEENS4_18smem_ptr_flag_bitsILi8EEENSQ_INS5_IJNSA_ILi8EEESH_EEENS5_IJSH_SB_EEEEEEEvNS4_8identityESZ_S19_vS1A_EENS_8epilogue10collective6detail29Sm90TmaWarpSpecializedAdapterINS1D_15DefaultEpilogueIaSJ_SJ_NS1C_6thread17LinearCombinationIaLi1EiiLNS1H_9ScaleType4KindE0ELNS_15FloatRoundStyleE2EaEENS1_15EpilogueDefaultEEEEEvvEEEEvNT_6ParamsE)
        /*0014*/ 	.word	0x00000000


	//----- nvinfo : EIATTR_MIN_STACK_SIZE
	.align		4
.L_17:
        /*0018*/ 	.byte	0x04, 0x12
        /*001a*/ 	.short	(.L_19 - .L_18)
	.align		4
.L_18:
        /*001c*/ 	.word	index@(_ZN7cutlass13device_kernelINS_4gemm6kernel13GemmUniversalIN4cute5tupleIJiiiiEEENS1_10collective13CollectiveMmaINS1_34MainloopSm90TmaGmmaWarpSpecializedILi11ENS5_IJNS4_1CILi1EEESB_SB_EEENS1_35KernelTmaWarpSpecializedCooperativeEEENS5_IJNSA_ILi512EEENSA_ILi96EEENSA_ILi32EEEEEEaNS5_IJlSB_lEEEaSJ_NS4_8TiledMMAINS4_8MMA_AtomIJNS4_4SM904GMMA26MMA_64x96x32_S32S8S8_SS_TNEEEENS4_6LayoutINS5_IJNSA_ILi2EEESB_SB_EEENS5_IJSB_NSA_ILi0EEEST_EEEEENS5_IJNS4_10UnderscoreESW_SW_EEEEENS4_13SM90_TMA_LOADENS4_14ComposedLayoutINS4_7SwizzleILi1ELi4ELi3EEENS4_18smem_ptr_flag_bitsILi8EEENSQ_INS5_IJNSA_ILi8EEESH_EEENS5_IJSH_SB_EEEEEEEvNS4_8identityESZ_S19_vS1A_EENS_8epilogue10collective6detail29Sm90TmaWarpSpecializedAdapterINS1D_15DefaultEpilogueIaSJ_SJ_NS1C_6thread17LinearCombinationIaLi1EiiLNS1H_9ScaleType4KindE0ELNS_15FloatRoundStyleE2EaEENS1_15EpilogueDefaultEEEEEvvEEEEvNT_6ParamsE)
        /*0020*/ 	.word	0x00000000
.L_19:


//--------------------- .nv.compat                --------------------------
	.section	.nv.compat,"",@"SHT_CUDA_COMPAT_INFO"
	.align	4
        /*0000*/ 	.byte	0x02, 0x09, 0x01, 0x00, 0x02, 0x02, 0x04, 0x00, 0x02, 0x05, 0x05, 0x00, 0x03, 0x07, 0x01, 0x01
        /*0010*/ 	.byte	0x02, 0x03, 0x01, 0x00, 0x02, 0x06, 0x01, 0x00, 0x04, 0x0b, 0x08, 0x00, 0x00, 0x00, 0x00, 0x00
        /*0020*/ 	.byte	0x00, 0x00, 0x00, 0x00


//--------------------- .nv.info._ZN7cutlass13device_kernelINS_4gemm6kernel13GemmUniversalIN4cute5tupleIJiiiiEEENS1_10collective13CollectiveMmaINS1_34MainloopSm90TmaGmmaWarpSpecializedILi11ENS5_IJNS4_1CILi1EEESB_SB_EEENS1_35KernelTmaWarpSpecializedCooperativeEEENS5_IJNSA_ILi512EEENSA_ILi96EEENSA_ILi32EEEEEEaNS5_IJlSB_lEEEaSJ_NS4_8TiledMMAINS4_8MMA_AtomIJNS4_4SM904GMMA26MMA_64x96x32_S32S8S8_SS_TNEEEENS4_6LayoutINS5_IJNSA_ILi2EEESB_SB_EEENS5_IJSB_NSA_ILi0EEEST_EEEEENS5_IJNS4_10UnderscoreESW_SW_EEEEENS4_13SM90_TMA_LOADENS4_14ComposedLayoutINS4_7SwizzleILi1ELi4ELi3EEENS4_18smem_ptr_flag_bitsILi8EEENSQ_INS5_IJNSA_ILi8EEESH_EEENS5_IJSH_SB_EEEEEEEvNS4_8identityESZ_S19_vS1A_EENS_8epilogue10collective6detail29Sm90TmaWarpSpecializedAdapterINS1D_15DefaultEpilogueIaSJ_SJ_NS1C_6thread17LinearCombinationIaLi1EiiLNS1H_9ScaleType4KindE0ELNS_15FloatRoundStyleE2EaEENS1_15EpilogueDefaultEEEEEvvEEEEvNT_6ParamsE --------------------------
	.section	.nv.info._ZN7cutlass13device_kernelINS_4gemm6kernel13GemmUniversalIN4cute5tupleIJiiiiEEENS1_10collective13CollectiveMmaINS1_34MainloopSm90TmaGmmaWarpSpecializedILi11ENS5_IJNS4_1CILi1EEESB_SB_EEENS1_35KernelTmaWarpSpecializedCooperativeEEENS5_IJNSA_ILi512EEENSA_ILi96EEENSA_ILi32EEEEEEaNS5_IJlSB_lEEEaSJ_NS4_8TiledMMAINS4_8MMA_AtomIJNS4_4SM904GMMA26MMA_64x96x32_S32S8S8_SS_TNEEEENS4_6LayoutINS5_IJNSA_ILi2EEESB_SB_EEENS5_IJSB_NSA_ILi0EEEST_EEEEENS5_IJNS4_10UnderscoreESW_SW_EEEEENS4_13SM90_TMA_LOADENS4_14ComposedLayoutINS4_7SwizzleILi1ELi4ELi3EEENS4_18smem_ptr_flag_bitsILi8EEENSQ_INS5_IJNSA_ILi8EEESH_EEENS5_IJSH_SB_EEEEEEEvNS4_8identityESZ_S19_vS1A_EENS_8epilogue10collective6detail29Sm90TmaWarpSpecializedAdapterINS1D_15DefaultEpilogueIaSJ_SJ_NS1C_6thread17LinearCombinationIaLi1EiiLNS1H_9ScaleType4KindE0ELNS_15FloatRoundStyleE2EaEENS1_15EpilogueDefaultEEEEEvvEEEEvNT_6ParamsE,"",@"SHT_CUDA_INFO"
	.sectionflags	@""
	.align	4


	//----- nvinfo : EIATTR_CUDA_API_VERSION
	.align		4
        /*0000*/ 	.byte	0x04, 0x37
        /*0002*/ 	.short	(.L_21 - .L_20)
.L_20:
        /*0004*/ 	.word	0x00000082


	//----- nvinfo : EIATTR_KPARAM_INFO
	.align		4
.L_21:
        /*0008*/ 	.byte	0x04, 0x17
        /*000a*/ 	.short	(.L_23 - .L_22)
.L_22:
        /*000c*/ 	.word	0x00000000
        /*0010*/ 	.short	0x0000
        /*0012*/ 	.short	0x0070
        /*0014*/ 	.byte	0x00, 0xf0, 0x01, 0x10


	//----- nvinfo : EIATTR_SPARSE_MMA_MASK
	.align		4
.L_23:
        /*0018*/ 	.byte	0x03, 0x50
        /*001a*/ 	.short	0x0000


	//----- nvinfo : EIATTR_MAXREG_COUNT
	.align		4
        /*001c*/ 	.byte	0x03, 0x1b
        /*001e*/ 	.short	0x00a8


	//----- nvinfo : EIATTR_NUM_BARRIERS
	.align		4
        /*0020*/ 	.byte	0x02, 0x4c
        /*0022*/ 	.byte	0x01
	.zero		1


	//----- nvinfo : EIATTR_EXTERNS
	.align		4
        /*0024*/ 	.byte	0x04, 0x0f
        /*0026*/ 	.short	(.L_25 - .L_24)


	//   ....[0]....
	.align		4
.L_24:
        /*0028*/ 	.word	index@(__assertfail)


	//----- nvinfo : EIATTR_MERCURY_ISA_VERSION
	.align		4
.L_25:
        /*002c*/ 	.byte	0x03, 0x5f
        /*002e*/ 	.short	0x0101


	//----- nvinfo : EIATTR_INT_WARP_WIDE_INSTR_OFFSETS
	.align		4
        /*0030*/ 	.byte	0x04, 0x31
        /*0032*/ 	.short	(.L_27 - .L_26)


	//   ....[0]....
.L_26:
        /*0034*/ 	.word	0x00000600


	//   ....[1]....
        /*0038*/ 	.word	0x00000610


	//   ....[2]....
        /*003c*/ 	.word	0x000006a0


	//----- nvinfo : EIATTR_COOP_GROUP_MASK_REGIDS
	.align		4
.L_27:
        /*0040*/ 	.byte	0x04, 0x29
        /*0042*/ 	.short	(.L_29 - .L_28)


	//   ....[0]....
.L_28:
        /*0044*/ 	.word	0xffffffff


	//   ....[1]....
        /*0048*/ 	.word	0xffffffff


	//   ....[2]....
        /*004c*/ 	.word	0xffffffff


	//   ....[3]....
        /*0050*/ 	.word	0xffffffff


	//   ....[4]....
        /*0054*/ 	.word	0xffffffff


	//----- nvinfo : EIATTR_COOP_GROUP_INSTR_OFFSETS
	.align		4
.L_29:
        /*0058*/ 	.byte	0x04, 0x28
        /*005a*/ 	.short	(.L_31 - .L_30)


	//   ....[0]....
.L_30:
        /*005c*/ 	.word	0x00000060


	//   ....[1]....
        /*0060*/ 	.word	0x00000070


	//   ....[2]....
        /*0064*/ 	.word	0x00000190


	//   ....[3]....
        /*0068*/ 	.word	0x000004b0


	//   ....[4]....
        /*006c*/ 	.word	0x00001250


	//----- nvinfo : EIATTR_REG_RECONFIG
	.align		4
.L_31:
        /*0070*/ 	.byte	0x01, 0x54
	.zero		2


	//----- nvinfo : EIATTR_SYSCALL_OFFSETS
	.align		4
        /*0074*/ 	.byte	0x04, 0x46
        /*0076*/ 	.short	(.L_33 - .L_32)


	//   ....[0]....
.L_32:
        /*0078*/ 	.word	0x00001410


	//----- nvinfo : EIATTR_MBARRIER_INSTR_OFFSETS
	.align		4
.L_33:
        /*007c*/ 	.byte	0x04, 0x39
        /*007e*/ 	.short	(.L_35 - .L_34)


	//   ....[0]....
.L_34:
        /*0080*/ 	.word	0x00000330
        /*0084*/ 	.word	0x000000ff
        /*0088*/ 	.word	0x00000000
        /*008c*/ 	.short	0x0100
        /*008e*/ 	.byte	0x08
	.zero		1


	//   ....[1]....
        /*0090*/ 	.word	0x00000340
        /*0094*/ 	.word	0x000000ff
        /*0098*/ 	.word	0x00000058
        /*009c*/ 	.short	0x0100
        /*009e*/ 	.byte	0x08
	.zero		1


	//   ....[2]....
        /*00a0*/ 	.word	0x00000350
        /*00a4*/ 	.word	0x000000ff
        /*00a8*/ 	.word	0x00000008
        /*00ac*/ 	.short	0x0100
        /*00ae*/ 	.byte	0x08
	.zero		1


	//   ....[3]....
        /*00b0*/ 	.word	0x00000360
        /*00b4*/ 	.word	0x000000ff
        /*00b8*/ 	.word	0x00000060
        /*00bc*/ 	.short	0x0100
        /*00be*/ 	.byte	0x08
	.zero		1


	//   ....[4]....
        /*00c0*/ 	.word	0x00000370
        /*00c4*/ 	.word	0x000000ff
        /*00c8*/ 	.word	0x00000010
        /*00cc*/ 	.short	0x0100
        /*00ce*/ 	.byte	0x08
	.zero		1


	//   ....[5]....
        /*00d0*/ 	.word	0x00000380
        /*00d4*/ 	.word	0x000000ff
        /*00d8*/ 	.word	0x00000068
        /*00dc*/ 	.short	0x0100
        /*00de*/ 	.byte	0x08
	.zero		1


	//   ....[6]....
        /*00e0*/ 	.word	0x00000390
        /*00e4*/ 	.word	0x000000ff
        /*00e8*/ 	.word	0x00000018
        /*00ec*/ 	.short	0x0100
        /*00ee*/ 	.byte	0x08
	.zero		1


	//   ....[7]....
        /*00f0*/ 	.word	0x000003a0
        /*00f4*/ 	.word	0x000000ff
        /*00f8*/ 	.word	0x00000070
        /*00fc*/ 	.short	0x0100
        /*00fe*/ 	.byte	0x08
	.zero		1


	//   ....[8]....
        /*0100*/ 	.word	0x000003b0
        /*0104*/ 	.word	0x000000ff
        /*0108*/ 	.word	0x00000020
        /*010c*/ 	.short	0x0100
        /*010e*/ 	.byte	0x08
	.zero		1


	//   ....[9]....
        /*0110*/ 	.word	0x000003c0
        /*0114*/ 	.word	0x000000ff
        /*0118*/ 	.word	0x00000078
        /*011c*/ 	.short	0x0100
        /*011e*/ 	.byte	0x08
	.zero		1


	//   ....[10]....
        /*0120*/ 	.word	0x000003d0
        /*0124*/ 	.word	0x000000ff
        /*0128*/ 	.word	0x00000028
        /*012c*/ 	.short	0x0100
        /*012e*/ 	.byte	0x08
	.zero		1


	//   ....[11]....
        /*0130*/ 	.word	0x000003e0
        /*0134*/ 	.word	0x000000ff
        /*0138*/ 	.word	0x00000080
        /*013c*/ 	.short	0x0100
        /*013e*/ 	.byte	0x08
	.zero		1


	//   ....[12]....
        /*0140*/ 	.word	0x000003f0
        /*0144*/ 	.word	0x000000ff
        /*0148*/ 	.word	0x00000030
        /*014c*/ 	.short	0x0100
        /*014e*/ 	.byte	0x08
	.zero		1


	//   ....[13]....
        /*0150*/ 	.word	0x00000400
        /*0154*/ 	.word	0x000000ff
        /*0158*/ 	.word	0x00000088
        /*015c*/ 	.short	0x0100
        /*015e*/ 	.byte	0x08
	.zero		1


	//   ....[14]....
        /*0160*/ 	.word	0x00000410
        /*0164*/ 	.word	0x000000ff
        /*0168*/ 	.word	0x00000038
        /*016c*/ 	.short	0x0100
        /*016e*/ 	.byte	0x08
	.zero		1


	//   ....[15]....
        /*0170*/ 	.word	0x00000420
        /*0174*/ 	.word	0x000000ff
        /*0178*/ 	.word	0x00000090
        /*017c*/ 	.short	0x0100
        /*017e*/ 	.byte	0x08
	.zero		1


	//   ....[16]....
        /*0180*/ 	.word	0x00000430
        /*0184*/ 	.word	0x000000ff
        /*0188*/ 	.word	0x00000040
        /*018c*/ 	.short	0x0100
        /*018e*/ 	.byte	0x08
	.zero		1


	//   ....[17]....
        /*0190*/ 	.word	0x00000440
        /*0194*/ 	.word	0x000000ff
        /*0198*/ 	.word	0x00000098
        /*019c*/ 	.short	0x0100
        /*019e*/ 	.byte	0x08
	.zero		1


	//   ....[18]....
        /*01a0*/ 	.word	0x00000450
        /*01a4*/ 	.word	0x000000ff
        /*01a8*/ 	.word	0x00000048
        /*01ac*/ 	.short	0x0100
        /*01ae*/ 	.byte	0x08
	.zero		1


	//   ....[19]....
        /*01b0*/ 	.word	0x00000460
        /*01b4*/ 	.word	0x000000ff
        /*01b8*/ 	.word	0x000000a0
        /*01bc*/ 	.short	0x0100
        /*01be*/ 	.byte	0x08
	.zero		1


	//   ....[20]....
        /*01c0*/ 	.word	0x00000470
        /*01c4*/ 	.word	0x000000ff
        /*01c8*/ 	.word	0x00000050
        /*01cc*/ 	.short	0x0100
        /*01ce*/ 	.byte	0x08
	.zero		1


	//   ....[21]....
        /*01d0*/ 	.word	0x00000480
        /*01d4*/ 	.word	0x000000ff
        /*01d8*/ 	.word	0x000000a8
        /*01dc*/ 	.short	0x0100
        /*01de*/ 	.byte	0x08
	.zero		1


	//   ....[22]....
        /*01e0*/ 	.word	0x00000720
        /*01e4*/ 	.word	0x000000ff
        /*01e8*/ 	.word	0x000000c0
        /*01ec*/ 	.short	0x0100
        /*01ee*/ 	.byte	0x10
	.zero		1


	//   ....[23]....
        /*01f0*/ 	.word	0x00000790
        /*01f4*/ 	.word	0x000000ff
        /*01f8*/ 	.word	0x000000c8
        /*01fc*/ 	.short	0x0100
        /*01fe*/ 	.byte	0x10
	.zero		1


	//   ....[24]....
        /*0200*/ 	.word	0x000014f0
        /*0204*/ 	.word	0x00000003
        /*0208*/ 	.word	0x00000000
        /*020c*/ 	.short	0x010a
        /*020e*/ 	.byte	0x3f
	.zero		1


	//   ....[25]....
        /*0210*/ 	.word	0x00001530
        /*0214*/ 	.word	0x00000003
        /*0218*/ 	.word	0x00000000
        /*021c*/ 	.short	0x010a
        /*021e*/ 	.byte	0x3f
	.zero		1


	//   ....[26]....
        /*0220*/ 	.word	0x00001890
        /*0224*/ 	.word	0x00000005
        /*0228*/ 	.word	0x00000000
        /*022c*/ 	.short	0x010a
        /*022e*/ 	.byte	0x3f
	.zero		1


	//   ....[27]....
        /*0230*/ 	.word	0x000018d0
        /*0234*/ 	.word	0x00000005
        /*0238*/ 	.word	0x00000000
        /*023c*/ 	.short	0x010a
        /*023e*/ 	.byte	0x3f
	.zero		1


	//   ....[28]....
        /*0240*/ 	.word	0x00001ad0
        /*0244*/ 	.word	0x00000004
        /*0248*/ 	.word	0x00000000
        /*024c*/ 	.short	0x0101
        /*024e*/ 	.byte	0x3f
	.zero		1


	//   ....[29]....
        /*0250*/ 	.word	0x00001cc0
        /*0254*/ 	.word	0x00000000
        /*0258*/ 	.word	0x00000000
        /*025c*/ 	.short	0x0101
        /*025e*/ 	.byte	0x3f
	.zero		1


	//   ....[30]....
        /*0260*/ 	.word	0x0000e900
        /*0264*/ 	.word	0x0000000d
        /*0268*/ 	.word	0x00000058
        /*026c*/ 	.short	0x010a
        /*026e*/ 	.byte	0x3f
	.zero		1


	//   ....[31]....
        /*0270*/ 	.word	0x0000ec90
        /*0274*/ 	.word	0x00000004
        /*0278*/ 	.word	0x000000c8
        /*027c*/ 	.short	0x0101
        /*027e*/ 	.byte	0x3f
	.zero		1


	//   ....[32]....
        /*0280*/ 	.word	0x0000f420
        /*0284*/ 	.word	0x00000007
        /*0288*/ 	.word	0x00000000
        /*028c*/ 	.short	0x010a
        /*028e*/ 	.byte	0x3f
	.zero		1


	//   ....[33]....
        /*0290*/ 	.word	0x0000f4a0
        /*0294*/ 	.word	0x00000009
        /*0298*/ 	.word	0x00000000
        /*029c*/ 	.short	0x010a
        /*029e*/ 	.byte	0x3f
	.zero		1


	//   ....[34]....
        /*02a0*/ 	.word	0x0000f530
        /*02a4*/ 	.word	0x00000006
        /*02a8*/ 	.word	0x00000000
        /*02ac*/ 	.short	0x010a
        /*02ae*/ 	.byte	0x3f
	.zero		1


	//   ....[35]....
        /*02b0*/ 	.word	0x0000f5c0
        /*02b4*/ 	.word	0x00000009
        /*02b8*/ 	.word	0x00000000
        /*02bc*/ 	.short	0x010a
        /*02be*/ 	.byte	0x3f
	.zero		1


	//   ....[36]....
        /*02c0*/ 	.word	0x0000f650
        /*02c4*/ 	.word	0x00000006
        /*02c8*/ 	.word	0x00000000
        /*02cc*/ 	.short	0x010a
        /*02ce*/ 	.byte	0x3f
	.zero		1


	//   ....[37]....
        /*02d0*/ 	.word	0x0000f6e0
        /*02d4*/ 	.word	0x00000009
        /*02d8*/ 	.word	0x00000000
        /*02dc*/ 	.short	0x010a
        /*02de*/ 	.byte	0x3f
	.zero		1


	//   ....[38]....
        /*02e0*/ 	.word	0x0000f770
        /*02e4*/ 	.word	0x00000006
        /*02e8*/ 	.word	0x00000000
        /*02ec*/ 	.short	0x010a
        /*02ee*/ 	.byte	0x3f
	.zero		1


	//   ....[39]....
        /*02f0*/ 	.word	0x0000f800
        /*02f4*/ 	.word	0x00000009
        /*02f8*/ 	.word	0x00000000
        /*02fc*/ 	.short	0x010a
        /*02fe*/ 	.byte	0x3f
	.zero		1


	//   ....[40]....
        /*0300*/ 	.word	0x0000f890
        /*0304*/ 	.word	0x00000006
        /*0308*/ 	.word	0x00000000
        /*030c*/ 	.short	0x010a
        /*030e*/ 	.byte	0x3f
	.zero		1


	//   ....[41]....
        /*0310*/ 	.word	0x0000f920
        /*0314*/ 	.word	0x00000009
        /*0318*/ 	.word	0x00000000
        /*031c*/ 	.short	0x010a
        /*031e*/ 	.byte	0x3f
	.zero		1


	//   ....[42]....
        /*0320*/ 	.word	0x0000f9b0
        /*0324*/ 	.word	0x00000003
        /*0328*/ 	.word	0x00000000
        /*032c*/ 	.short	0x010a
        /*032e*/ 	.byte	0x3f
	.zero		1


	//   ....[43]....
        /*0330*/ 	.word	0x0000fa10
        /*0334*/ 	.word	0x00000003
        /*0338*/ 	.word	0x00000000
        /*033c*/ 	.short	0x010a
        /*033e*/ 	.byte	0x3f
	.zero		1


	//   ....[44]....
        /*0340*/ 	.word	0x0000fa60
        /*0344*/ 	.word	0x00000005
        /*0348*/ 	.word	0x00000000
        /*034c*/ 	.short	0x010a
        /*034e*/ 	.byte	0x3f
	.zero		1


	//   ....[45]....
        /*0350*/ 	.word	0x0000fb30
        /*0354*/ 	.word	0x0000000d
        /*0358*/ 	.word	0x00000058
        /*035c*/ 	.short	0x010a
        /*035e*/ 	.byte	0x3f
	.zero		1


	//   ....[46]....
        /*0360*/ 	.word	0x0000fc00
        /*0364*/ 	.word	0x00000007
        /*0368*/ 	.word	0x00000000
        /*036c*/ 	.short	0x010a
        /*036e*/ 	.byte	0x3f
	.zero		1


	//   ....[47]....
        /*0370*/ 	.word	0x0000fc50
        /*0374*/ 	.word	0x00000009
        /*0378*/ 	.word	0x00000000
        /*037c*/ 	.short	0x010a
        /*037e*/ 	.byte	0x3f
	.zero		1


	//   ....[48]....
        /*0380*/ 	.word	0x0000fca0
        /*0384*/ 	.word	0x00000006
        /*0388*/ 	.word	0x00000000
        /*038c*/ 	.short	0x010a
        /*038e*/ 	.byte	0x3f
	.zero		1


	//   ....[49]....
        /*0390*/ 	.word	0x0000fcf0
        /*0394*/ 	.word	0x00000009
        /*0398*/ 	.word	0x00000000
        /*039c*/ 	.short	0x010a
        /*039e*/ 	.byte	0x3f
	.zero		1


	//   ....[50]....
        /*03a0*/ 	.word	0x0000fd40
        /*03a4*/ 	.word	0x00000006
        /*03a8*/ 	.word	0x00000000
        /*03ac*/ 	.short	0x010a
        /*03ae*/ 	.byte	0x3f
	.zero		1


	//   ....[51]....
        /*03b0*/ 	.word	0x0000fd90
        /*03b4*/ 	.word	0x00000009
        /*03b8*/ 	.word	0x00000000
        /*03bc*/ 	.short	0x010a
        /*03be*/ 	.byte	0x3f
	.zero		1


	//   ....[52]....
        /*03c0*/ 	.word	0x0000fde0
        /*03c4*/ 	.word	0x00000006
        /*03c8*/ 	.word	0x00000000
        /*03cc*/ 	.short	0x010a
        /*03ce*/ 	.byte	0x3f
	.zero		1


	//   ....[53]....
        /*03d0*/ 	.word	0x0000fe30
        /*03d4*/ 	.word	0x00000009
        /*03d8*/ 	.word	0x00000000
        /*03dc*/ 	.short	0x010a
        /*03de*/ 	.byte	0x3f
	.zero		1


	//   ....[54]....
        /*03e0*/ 	.word	0x0000fe80
        /*03e4*/ 	.word	0x00000006
        /*03e8*/ 	.word	0x00000000
        /*03ec*/ 	.short	0x010a
        /*03ee*/ 	.byte	0x3f
	.zero		1


	//   ....[55]....
        /*03f0*/ 	.word	0x0000fed0
        /*03f4*/ 	.word	0x00000009
        /*03f8*/ 	.word	0x00000000
        /*03fc*/ 	.short	0x010a
        /*03fe*/ 	.byte	0x3f
	.zero		1


	//----- nvinfo : EIATTR_NUM_MBARRIERS
	.align		4
.L_35:
        /*0400*/ 	.byte	0x03, 0x38
        /*0402*/ 	.short	0x0018


	//----- nvinfo : EIATTR_EXIT_INSTR_OFFSETS
	.align		4
        /*0404*/ 	.byte	0x04, 0x1c
        /*0406*/ 	.short	(.L_37 - .L_36)


	//   ....[0]....
.L_36:
        /*0408*/ 	.word	0x000007f0


	//   ....[1]....
        /*040c*/ 	.word	0x00001160


	//   ....[2]....
        /*0410*/ 	.word	0x0000deb0


	//   ....[3]....
        /*0414*/ 	.word	0x0000e5a0


	//   ....[4]....
        /*0418*/ 	.word	0x0000fa00


	//----- nvinfo : EIATTR_MAX_THREADS
	.align		4
.L_37:
        /*041c*/ 	.byte	0x04, 0x05
        /*041e*/ 	.short	(.L_39 - .L_38)
.L_38:
        /*0420*/ 	.word	0x00000180
        /*0424*/ 	.word	0x00000001
        /*0428*/ 	.word	0x00000001


	//----- nvinfo : EIATTR_CRS_STACK_SIZE
	.align		4
.L_39:
        /*042c*/ 	.byte	0x04, 0x1e
        /*042e*/ 	.short	(.L_41 - .L_40)
.L_40:
        /*0430*/ 	.word	0x00000000


	//----- nvinfo : EIATTR_CBANK_PARAM_SIZE
	.align		4
.L_41:
        /*0434*/ 	.byte	0x03, 0x19
        /*0436*/ 	.short	0x0470


	//----- nvinfo : EIATTR_PARAM_CBANK
	.align		4
        /*0438*/ 	.byte	0x04, 0x0a
        /*043a*/ 	.short	(.L_43 - .L_42)
	.align		4
.L_42:
        /*043c*/ 	.word	index@(.nv.constant0._ZN7cutlass13device_kernelINS_4gemm6kernel13GemmUniversalIN4cute5tupleIJiiiiEEENS1_10collective13CollectiveMmaINS1_34MainloopSm90TmaGmmaWarpSpecializedILi11ENS5_IJNS4_1CILi1EEESB_SB_EEENS1_35KernelTmaWarpSpecializedCooperativeEEENS5_IJNSA_ILi512EEENSA_ILi96EEENSA_ILi32EEEEEEaNS5_IJlSB_lEEEaSJ_NS4_8TiledMMAINS4_8MMA_AtomIJNS4_4SM904GMMA26MMA_64x96x32_S32S8S8_SS_TNEEEENS4_6LayoutINS5_IJNSA_ILi2EEESB_SB_EEENS5_IJSB_NSA_ILi0EEEST_EEEEENS5_IJNS4_10UnderscoreESW_SW_EEEEENS4_13SM90_TMA_LOADENS4_14ComposedLayoutINS4_7SwizzleILi1ELi4ELi3EEENS4_18smem_ptr_flag_bitsILi8EEENSQ_INS5_IJNSA_ILi8EEESH_EEENS5_IJSH_SB_EEEEEEEvNS4_8identityESZ_S19_vS1A_EENS_8epilogue10collective6detail29Sm90TmaWarpSpecializedAdapterINS1D_15DefaultEpilogueIaSJ_SJ_NS1C_6thread17LinearCombinationIaLi1EiiLNS1H_9ScaleType4KindE0ELNS_15FloatRoundStyleE2EaEENS1_15EpilogueDefaultEEEEEvvEEEEvNT_6ParamsE)
        /*0440*/ 	.short	0x0210
        /*0442*/ 	.short	0x0470


	//----- nvinfo : EIATTR_SW_WAR
	.align		4
.L_43:
        /*0444*/ 	.byte	0x04, 0x36
        /*0446*/ 	.short	(.L_45 - .L_44)
.L_44:
        /*0448*/ 	.word	0x00000008
.L_45:


//--------------------- .nv.callgraph             --------------------------
	.section	.nv.callgraph,"",@"SHT_CUDA_CALLGRAPH"
	.align	4
	.sectionentsize	8
	.align		4
        /*0000*/ 	.word	0x00000000
	.align		4
        /*0004*/ 	.word	0xffffffff
	.align		4
        /*0008*/ 	.word	index@(_ZN7cutlass13device_kernelINS_4gemm6kernel13GemmUniversalIN4cute5tupleIJiiiiEEENS1_10collective13CollectiveMmaINS1_34MainloopSm90TmaGmmaWarpSpecializedILi11ENS5_IJNS4_1CILi1EEESB_SB_EEENS1_35KernelTmaWarpSpecializedCooperativeEEENS5_IJNSA_ILi512EEENSA_ILi96EEENSA_ILi32EEEEEEaNS5_IJlSB_lEEEaSJ_NS4_8TiledMMAINS4_8MMA_AtomIJNS4_4SM904GMMA26MMA_64x96x32_S32S8S8_SS_TNEEEENS4_6LayoutINS5_IJNSA_ILi2EEESB_SB_EEENS5_IJSB_NSA_ILi0EEEST_EEEEENS5_IJNS4_10UnderscoreESW_SW_EEEEENS4_13SM90_TMA_LOADENS4_14ComposedLayoutINS4_7SwizzleILi1ELi4ELi3EEENS4_18smem_ptr_flag_bitsILi8EEENSQ_INS5_IJNSA_ILi8EEESH_EEENS5_IJSH_SB_EEEEEEEvNS4_8identityESZ_S19_vS1A_EENS_8epilogue10collective6detail29Sm90TmaWarpSpecializedAdapterINS1D_15DefaultEpilogueIaSJ_SJ_NS1C_6thread17LinearCombinationIaLi1EiiLNS1H_9ScaleType4KindE0ELNS_15FloatRoundStyleE2EaEENS1_15EpilogueDefaultEEEEEvvEEEEvNT_6ParamsE)
	.align		4
        /*000c*/ 	.word	index@(__assertfail)
	.align		4
        /*0010*/ 	.word	0x00000000
	.align		4
        /*0014*/ 	.word	0xfffffffe
	.align		4
        /*0018*/ 	.word	0x00000000
	.align		4
        /*001c*/ 	.word	0xfffffffd
	.align		4
        /*0020*/ 	.word	0x00000000
	.align		4
        /*0024*/ 	.word	0xfffffffc


//--------------------- .nv.constant4             --------------------------
	.section	.nv.constant4,"a",@progbits
	.align	8
	.align		8
.nv.constant4:
        /*0000*/ 	.dword	__assertfail
	.align		8
        /*0008*/ 	.dword	__unnamed_1
	.align		8
        /*0010*/ 	.dword	_ZN39_INTERNAL_220202f8_4_k_cu_6467a741_51844cuda3std3__45__cpo5beginE
	.align		8
        /*0018*/ 	.dword	_ZN39_INTERNAL_220202f8_4_k_cu_6467a741_51844cuda3std3__45__cpo3endE
	.align		8
        /*0020*/ 	.dword	_ZN39_INTERNAL_220202f8_4_k_cu_6467a741_51844cuda3std3__45__cpo6cbeginE
	.align		8
        /*0028*/ 	.dword	_ZN39_INTERNAL_220202f8_4_k_cu_6467a741_51844cuda3std3__45__cpo4cendE
	.align		8
        /*0030*/ 	.dword	_ZN39_INTERNAL_220202f8_4_k_cu_6467a741_51844cuda3std3__441_GLOBAL__N__220202f8_4_k_cu_6467a741_51846ignoreE
	.align		8
        /*0038*/ 	.dword	_ZN39_INTERNAL_220202f8_4_k_cu_6467a741_51844cuda3std3__419piecewise_constructE
	.align		8
        /*0040*/ 	.dword	_ZN39_INTERNAL_220202f8_4_k_cu_6467a741_51844cuda3std3__48in_placeE
	.align		8
        /*0048*/ 	.dword	_ZN39_INTERNAL_220202f8_4_k_cu_6467a741_51844cuda3std6ranges3__45__cpo4swapE
	.align		8
        /*0050*/ 	.dword	_ZN39_INTERNAL_220202f8_4_k_cu_6467a741_51844cuda3std6ranges3__45__cpo9iter_moveE
	.align		8
        /*0058*/ 	.dword	_ZN39_INTERNAL_220202f8_4_k_cu_6467a741_51844cute7productE
	.align		8
        /*0060*/ 	.dword	_ZN39_INTERNAL_220202f8_4_k_cu_6467a741_51844cute1_E
	.align		8
        /*0068*/ 	.dword	$str$22
	.align		8
        /*0070*/ 	.dword	$str$23


//--------------------- .text._ZN7cutlass13device_kernelINS_4gemm6kernel13GemmUniversalIN4cute5tupleIJiiiiEEENS1_10collective13CollectiveMmaINS1_34MainloopSm90TmaGmmaWarpSpecializedILi11ENS5_IJNS4_1CILi1EEESB_SB_EEENS1_35KernelTmaWarpSpecializedCooperativeEEENS5_IJNSA_ILi512EEENSA_ILi96EEENSA_ILi32EEEEEEaNS5_IJlSB_lEEEaSJ_NS4_8TiledMMAINS4_8MMA_AtomIJNS4_4SM904GMMA26MMA_64x96x32_S32S8S8_SS_TNEEEENS4_6LayoutINS5_IJNSA_ILi2EEESB_SB_EEENS5_IJSB_NSA_ILi0EEEST_EEEEENS5_IJNS4_10UnderscoreESW_SW_EEEEENS4_13SM90_TMA_LOADENS4_14ComposedLayoutINS4_7SwizzleILi1ELi4ELi3EEENS4_18smem_ptr_flag_bitsILi8EEENSQ_INS5_IJNSA_ILi8EEESH_EEENS5_IJSH_SB_EEEEEEEvNS4_8identityESZ_S19_vS1A_EENS_8epilogue10collective6detail29Sm90TmaWarpSpecializedAdapterINS1D_15DefaultEpilogueIaSJ_SJ_NS1C_6thread17LinearCombinationIaLi1EiiLNS1H_9ScaleType4KindE0ELNS_15FloatRoundStyleE2EaEENS1_15EpilogueDefaultEEEEEvvEEEEvNT_6ParamsE --------------------------
	.section	.text._ZN7cutlass13device_kernelINS_4gemm6kernel13GemmUniversalIN4cute5tupleIJiiiiEEENS1_10collective13CollectiveMmaINS1_34MainloopSm90TmaGmmaWarpSpecializedILi11ENS5_IJNS4_1CILi1EEESB_SB_EEENS1_35KernelTmaWarpSpecializedCooperativeEEENS5_IJNSA_ILi512EEENSA_ILi96EEENSA_ILi32EEEEEEaNS5_IJlSB_lEEEaSJ_NS4_8TiledMMAINS4_8MMA_AtomIJNS4_4SM904GMMA26MMA_64x96x32_S32S8S8_SS_TNEEEENS4_6LayoutINS5_IJNSA_ILi2EEESB_SB_EEENS5_IJSB_NSA_ILi0EEEST_EEEEENS5_IJNS4_10UnderscoreESW_SW_EEEEENS4_13SM90_TMA_LOADENS4_14ComposedLayoutINS4_7SwizzleILi1ELi4ELi3EEENS4_18smem_ptr_flag_bitsILi8EEENSQ_INS5_IJNSA_ILi8EEESH_EEENS5_IJSH_SB_EEEEEEEvNS4_8identityESZ_S19_vS1A_EENS_8epilogue10collective6detail29Sm90TmaWarpSpecializedAdapterINS1D_15DefaultEpilogueIaSJ_SJ_NS1C_6thread17LinearCombinationIaLi1EiiLNS1H_9ScaleType4KindE0ELNS_15FloatRoundStyleE2EaEENS1_15EpilogueDefaultEEEEEvvEEEEvNT_6ParamsE,"ax",@progbits
	.align	128
.text._ZN7cutlass13device_kernelINS_4gemm6kernel13GemmUniversalIN4cute5tupleIJiiiiEEENS1_10collective13CollectiveMmaINS1_34MainloopSm90TmaGmmaWarpSpecializedILi11ENS5_IJNS4_1CILi1EEESB_SB_EEENS1_35KernelTmaWarpSpecializedCooperativeEEENS5_IJNSA_ILi512EEENSA_ILi96EEENSA_ILi32EEEEEEaNS5_IJlSB_lEEEaSJ_NS4_8TiledMMAINS4_8MMA_AtomIJNS4_4SM904GMMA26MMA_64x96x32_S32S8S8_SS_TNEEEENS4_6LayoutINS5_IJNSA_ILi2EEESB_SB_EEENS5_IJSB_NSA_ILi0EEEST_EEEEENS5_IJNS4_10UnderscoreESW_SW_EEEEENS4_13SM90_TMA_LOADENS4_14ComposedLayoutINS4_7SwizzleILi1ELi4ELi3EEENS4_18smem_ptr_flag_bitsILi8EEENSQ_INS5_IJNSA_ILi8EEESH_EEENS5_IJSH_SB_EEEEEEEvNS4_8identityESZ_S19_vS1A_EENS_8epilogue10collective6detail29Sm90TmaWarpSpecializedAdapterINS1D_15DefaultEpilogueIaSJ_SJ_NS1C_6thread17LinearCombinationIaLi1EiiLNS1H_9ScaleType4KindE0ELNS_15FloatRoundStyleE2EaEENS1_15EpilogueDefaultEEEEEvvEEEEvNT_6ParamsE:
        .type           _ZN7cutlass13device_kernelINS_4gemm6kernel13GemmUniversalIN4cute5tupleIJiiiiEEENS1_10collective13CollectiveMmaINS1_34MainloopSm90TmaGmmaWarpSpecializedILi11ENS5_IJNS4_1CILi1EEESB_SB_EEENS1_35KernelTmaWarpSpecializedCooperativeEEENS5_IJNSA_ILi512EEENSA_ILi96EEENSA_ILi32EEEEEEaNS5_IJlSB_lEEEaSJ_NS4_8TiledMMAINS4_8MMA_AtomIJNS4_4SM904GMMA26MMA_64x96x32_S32S8S8_SS_TNEEEENS4_6LayoutINS5_IJNSA_ILi2EEESB_SB_EEENS5_IJSB_NSA_ILi0EEEST_EEEEENS5_IJNS4_10UnderscoreESW_SW_EEEEENS4_13SM90_TMA_LOADENS4_14ComposedLayoutINS4_7SwizzleILi1ELi4ELi3EEENS4_18smem_ptr_flag_bitsILi8EEENSQ_INS5_IJNSA_ILi8EEESH_EEENS5_IJSH_SB_EEEEEEEvNS4_8identityESZ_S19_vS1A_EENS_8epilogue10collective6detail29Sm90TmaWarpSpecializedAdapterINS1D_15DefaultEpilogueIaSJ_SJ_NS1C_6thread17LinearCombinationIaLi1EiiLNS1H_9ScaleType4KindE0ELNS_15FloatRoundStyleE2EaEENS1_15EpilogueDefaultEEEEEvvEEEEvNT_6ParamsE,@function
        .size           _ZN7cutlass13device_kernelINS_4gemm6kernel13GemmUniversalIN4cute5tupleIJiiiiEEENS1_10collective13CollectiveMmaINS1_34MainloopSm90TmaGmmaWarpSpecializedILi11ENS5_IJNS4_1CILi1EEESB_SB_EEENS1_35KernelTmaWarpSpecializedCooperativeEEENS5_IJNSA_ILi512EEENSA_ILi96EEENSA_ILi32EEEEEEaNS5_IJlSB_lEEEaSJ_NS4_8TiledMMAINS4_8MMA_AtomIJNS4_4SM904GMMA26MMA_64x96x32_S32S8S8_SS_TNEEEENS4_6LayoutINS5_IJNSA_ILi2EEESB_SB_EEENS5_IJSB_NSA_ILi0EEEST_EEEEENS5_IJNS4_10UnderscoreESW_SW_EEEEENS4_13SM90_TMA_LOADENS4_14ComposedLayoutINS4_7SwizzleILi1ELi4ELi3EEENS4_18smem_ptr_flag_bitsILi8EEENSQ_INS5_IJNSA_ILi8EEESH_EEENS5_IJSH_SB_EEEEEEEvNS4_8identityESZ_S19_vS1A_EENS_8epilogue10collective6detail29Sm90TmaWarpSpecializedAdapterINS1D_15DefaultEpilogueIaSJ_SJ_NS1C_6thread17LinearCombinationIaLi1EiiLNS1H_9ScaleType4KindE0ELNS_15FloatRoundStyleE2EaEENS1_15EpilogueDefaultEEEEEvvEEEEvNT_6ParamsE,(.L_x_467 - _ZN7cutlass13device_kernelINS_4gemm6kernel13GemmUniversalIN4cute5tupleIJiiiiEEENS1_10collective13CollectiveMmaINS1_34MainloopSm90TmaGmmaWarpSpecializedILi11ENS5_IJNS4_1CILi1EEESB_SB_EEENS1_35KernelTmaWarpSpecializedCooperativeEEENS5_IJNSA_ILi512EEENSA_ILi96EEENSA_ILi32EEEEEEaNS5_IJlSB_lEEEaSJ_NS4_8TiledMMAINS4_8MMA_AtomIJNS4_4SM904GMMA26MMA_64x96x32_S32S8S8_SS_TNEEEENS4_6LayoutINS5_IJNSA_ILi2EEESB_SB_EEENS5_IJSB_NSA_ILi0EEEST_EEEEENS5_IJNS4_10UnderscoreESW_SW_EEEEENS4_13SM90_TMA_LOADENS4_14ComposedLayoutINS4_7SwizzleILi1ELi4ELi3EEENS4_18smem_ptr_flag_bitsILi8EEENSQ_INS5_IJNSA_ILi8EEESH_EEENS5_IJSH_SB_EEEEEEEvNS4_8identityESZ_S19_vS1A_EENS_8epilogue10collective6detail29Sm90TmaWarpSpecializedAdapterINS1D_15DefaultEpilogueIaSJ_SJ_NS1C_6thread17LinearCombinationIaLi1EiiLNS1H_9ScaleType4KindE0ELNS_15FloatRoundStyleE2EaEENS1_15EpilogueDefaultEEEEEvvEEEEvNT_6ParamsE)
        .other          _ZN7cutlass13device_kernelINS_4gemm6kernel13GemmUniversalIN4cute5tupleIJiiiiEEENS1_10collective13CollectiveMmaINS1_34MainloopSm90TmaGmmaWarpSpecializedILi11ENS5_IJNS4_1CILi1EEESB_SB_EEENS1_35KernelTmaWarpSpecializedCooperativeEEENS5_IJNSA_ILi512EEENSA_ILi96EEENSA_ILi32EEEEEEaNS5_IJlSB_lEEEaSJ_NS4_8TiledMMAINS4_8MMA_AtomIJNS4_4SM904GMMA26MMA_64x96x32_S32S8S8_SS_TNEEEENS4_6LayoutINS5_IJNSA_ILi2EEESB_SB_EEENS5_IJSB_NSA_ILi0EEEST_EEEEENS5_IJNS4_10UnderscoreESW_SW_EEEEENS4_13SM90_TMA_LOADENS4_14ComposedLayoutINS4_7SwizzleILi1ELi4ELi3EEENS4_18smem_ptr_flag_bitsILi8EEENSQ_INS5_IJNSA_ILi8EEESH_EEENS5_IJSH_SB_EEEEEEEvNS4_8identityESZ_S19_vS1A_EENS_8epilogue10collective6detail29Sm90TmaWarpSpecializedAdapterINS1D_15DefaultEpilogueIaSJ_SJ_NS1C_6thread17LinearCombinationIaLi1EiiLNS1H_9ScaleType4KindE0ELNS_15FloatRoundStyleE2EaEENS1_15EpilogueDefaultEEEEEvvEEEEvNT_6ParamsE,@"STO_CUDA_ENTRY STV_DEFAULT"
_ZN7cutlass13device_kernelINS_4gemm6kernel13GemmUniversalIN4cute5tupleIJiiiiEEENS1_10collective13CollectiveMmaINS1_34MainloopSm90TmaGmmaWarpSpecializedILi11ENS5_IJNS4_1CILi1EEESB_SB_EEENS1_35KernelTmaWarpSpecializedCooperativeEEENS5_IJNSA_ILi512EEENSA_ILi96EEENSA_ILi32EEEEEEaNS5_IJlSB_lEEEaSJ_NS4_8TiledMMAINS4_8MMA_AtomIJNS4_4SM904GMMA26MMA_64x96x32_S32S8S8_SS_TNEEEENS4_6LayoutINS5_IJNSA_ILi2EEESB_SB_EEENS5_IJSB_NSA_ILi0EEEST_EEEEENS5_IJNS4_10UnderscoreESW_SW_EEEEENS4_13SM90_TMA_LOADENS4_14ComposedLayoutINS4_7SwizzleILi1ELi4ELi3EEENS4_18smem_ptr_flag_bitsILi8EEENSQ_INS5_IJNSA_ILi8EEESH_EEENS5_IJSH_SB_EEEEEEEvNS4_8identityESZ_S19_vS1A_EENS_8epilogue10collective6detail29Sm90TmaWarpSpecializedAdapterINS1D_15DefaultEpilogueIaSJ_SJ_NS1C_6thread17LinearCombinationIaLi1EiiLNS1H_9ScaleType4KindE0ELNS_15FloatRoundStyleE2EaEENS1_15EpilogueDefaultEEEEEvvEEEEvNT_6ParamsE:
[----:B------:R-:W0:Y:S01]  /*0000*/  LDC R1, c[0x0][0x28] ;  /* 0x00000a00ff017b82 */ /* 0x000e220000000800 */
[----:B------:R-:W1:Y:S01]  /*0010*/  S2R R2, SR_TID.X ;  /* 0x0000000000027919 */ /* 0x000e620000002100 */
[----:B------:R-:W-:Y:S01]  /*0020*/  ELECT P0, URZ, PT ;  /* 0x00000000003f782f */ /* 0x000fe20003800000 */
[----:B------:R-:W-:Y:S01]  /*0030*/  BSSY B0, `(.L_x_0) ;  /* 0x0000015000007945 */ /* 0x000fe20003800000 */
[--C-:B-1----:R-:W-:Y:S02]  /*0040*/  SHF.R.U32.HI R0, RZ, 0x5, R2.reuse ;  /* 0x00000005ff007819 */ /* 0x102fe40000011602 */
[----:B------:R-:W-:-:S03]  /*0050*/  SHF.R.U32.HI R3, RZ, 0x7, R2 ;  /* 0x00000007ff037819 */ /* 0x000fc60000011602 */
[----:B------:R-:W1:Y:S04]  /*0060*/  SHFL.IDX PT, R4, R0, RZ, 0x1f ;  /* 0x00001fff00047589 */ /* 0x000e6800000e0000 */
[----:B------:R-:W2:Y:S01]  /*0070*/  SHFL.IDX PT, R3, R3, RZ, 0x1f ;  /* 0x00001fff03037589 */ /* 0x000ea200000e0000 */
[----:B-1----:R-:W-:Y:S02]  /*0080*/  R2UR UR10, R4 ;  /* 0x00000000040a72ca */ /* 0x002fe400000e0000 */
[----:B--2---:R-:W-:-:S11]  /*0090*/  R2UR UR5, R3 ;  /* 0x00000000030572ca */ /* 0x004fd600000e0000 */
[----:B------:R-:W-:Y:S02]  /*00a0*/  USHF.R.S32.HI UR4, URZ, 0x1f, UR10 ;  /* 0x0000001f3f047899 */ /* 0x000fe4000801140a */
[----:B------:R-:W-:Y:S02]  /*00b0*/  ISETP.NE.OR P0, PT, RZ, UR10, !P0 ;  /* 0x0000000aff007c0c */ /* 0x000fe4000c705670 */
[----:B------:R-:W-:-:S04]  /*00c0*/  ULEA.HI UR4, UR4, UR10, URZ, 0x2 ;  /* 0x0000000a04047291 */ /* 0x000fc8000f8f103f */
[----:B------:R-:W-:-:S04]  /*00d0*/  ULOP3.LUT UR4, UR4, 0xfffffffc, URZ, 0xc0, !UPT ;  /* 0xfffffffc04047892 */ /* 0x000fc8000f8ec03f */
[----:B------:R-:W-:-:S03]  /*00e0*/  UIADD3 UR10, UR10, -UR4, URZ ;  /* 0x800000040a0a7290 */ /* 0x000fc6000fffe03f */
[----:B0-----:R-:W-:Y:S09]  /*00f0*/  @P0 BRA `(.L_x_1) ;  /* 0x0000000000200947 */ /* 0x001ff20003800000 */
[----:B------:R-:W-:Y:S02]  /*0100*/  ULDC.64 UR6, c[0x0][0x198] ;  /* 0x0000660000067ab9 */ /* 0x000fe40000000a00 */
[----:B------:R-:W-:Y:S02]  /*0110*/  UIADD3 UR8, UP0, UR6, 0xf0, URZ ;  /* 0x000000f006087890 */ /* 0x000fe4000ff1e03f */
[----:B------:R-:W-:Y:S02]  /*0120*/  UIADD3 UR6, UP1, UR6, 0x1f0, URZ ;  /* 0x000001f006067890 */ /* 0x000fe4000ff3e03f */
[----:B------:R-:W-:Y:S02]  /*0130*/  UIADD3.X UR9, URZ, UR7, URZ, UP0, !UPT ;  /* 0x000000073f097290 */ /* 0x000fe400087fe43f */
[----:B------:R-:W-:-:S07]  /*0140*/  UIADD3.X UR7, URZ, UR7, URZ, UP1, !UPT ;  /* 0x000000073f077290 */ /* 0x000fce0008ffe43f */
[----:B------:R0:W-:Y:S02]  /*0150*/  UTMACCTL.PF [UR8] ;  /* 0x00000000080079b9 */ /* 0x0001e40008040000 */
[----:B------:R0:W-:Y:S02]  /*0160*/  UTMACCTL.PF [UR6] ;  /* 0x00000000060079b9 */ /* 0x0001e40008040000 */
[----:B0-----:R-:W-:Y:S01]  /*0170*/  NOP ;  /* 0x0000000000007918 */ /* 0x001fe20000000000 */
.L_x_1:
[----:B------:R-:W-:Y:S05]  /*0180*/  BSYNC B0 ;  /* 0x0000000000007941 */ /* 0x000fea0003800000 */
.L_x_0:
[----:B------:R-:W0:Y:S01]  /*0190*/  SHFL.IDX PT, R3, R0, RZ, 0x1f ;  /* 0x00001fff00037589 */ /* 0x000e2200000e0000 */
[----:B------:R-:W-:Y:S01]  /*01a0*/  UISETP.NE.AND UP0, UPT, UR10, 0x3, UPT ;  /* 0x000000030a00788c */ /* 0x000fe2000bf05270 */
[----:B------:R-:W-:Y:S01]  /*01b0*/  ISETP.NE.AND P1, PT, RZ, UR5, PT ;  /* 0x00000005ff007c0c */ /* 0x000fe2000bf25270 */
[----:B------:R-:W-:Y:S02]  /*01c0*/  UIADD3 UR18, UR5, -0x1, URZ ;  /* 0xffffffff05127890 */ /* 0x000fe4000fffe03f */
[----:B------:R-:W-:Y:S02]  /*01d0*/  UISETP.EQ.OR UP0, UPT, UR10, URZ, !UP0 ;  /* 0x0000003f0a00728c */ /* 0x000fe4000c702670 */
[----:B------:R-:W-:Y:S02]  /*01e0*/  UISETP.GE.U32.AND UP1, UPT, UR18, 0x2, UPT ;  /* 0x000000021200788c */ /* 0x000fe4000bf26070 */
[----:B------:R-:W-:-:S04]  /*01f0*/  UISETP.EQ.AND UP0, UPT, UR5, URZ, UP0 ;  /* 0x0000003f0500728c */ /* 0x000fc80008702270 */
[----:B------:R-:W-:-:S04]  /*0200*/  USEL UR40, URZ, 0x1, !UP0 ;  /* 0x000000013f287887 */ /* 0x000fc8000c000000 */
[----:B------:R-:W-:Y:S01]  /*0210*/  USEL UR40, UR40, 0x2, UP1 ;  /* 0x0000000228287887 */ /* 0x000fe20008800000 */
[----:B0-----:R-:W-:-:S13]  /*0220*/  ISETP.NE.AND P0, PT, R3, RZ, PT ;  /* 0x000000ff0300720c */ /* 0x001fda0003f05270 */
[----:B------:R-:W-:Y:S05]  /*0230*/  @P0 BRA `(.L_x_2) ;  /* 0x00000000009c0947 */ /* 0x000fea0003800000 */
[----:B------:R-:W-:Y:S01]  /*0240*/  ELECT P0, URZ, PT ;  /* 0x00000000003f782f */ /* 0x000fe20003800000 */
[----:B------:R-:W-:-:S12]  /*0250*/  BSSY B0, `(.L_x_2) ;  /* 0x0000025000007945 */ /* 0x000fd80003800000 */
[----:B------:R-:W-:Y:S05]  /*0260*/  @!P0 BRA `(.L_x_3) ;  /* 0x00000000008c8947 */ /* 0x000fea0003800000 */
[----:B------:R-:W0:Y:S01]  /*0270*/  S2UR UR8, SR_CgaCtaId ;  /* 0x00000000000879c3 */ /* 0x000e220000008800 */
[----:B------:R-:W-:Y:S01]  /*0280*/  UMOV UR4, 0x400 ;  /* 0x0000040000047882 */ /* 0x000fe20000000000 */
[----:B------:R-:W-:Y:S01]  /*0290*/  UMOV UR5, 0x1 ;  /* 0x0000000100057882 */ /* 0x000fe20000000000 */
[----:B------:R-:W-:Y:S02]  /*02a0*/  UMOV UR6, 0x100 ;  /* 0x0000010000067882 */ /* 0x000fe40000000000 */
[----:B------:R-:W-:-:S04]  /*02b0*/  UIADD3 UR6, -UR6, 0x100000, URZ ;  /* 0x0010000006067890 */ /* 0x000fc8000fffe13f */
[----:B------:R-:W-:Y:S02]  /*02c0*/  USHF.L.U32 UR7, UR6, 0xb, URZ ;  /* 0x0000000b06077899 */ /* 0x000fe4000800063f */
[----:B------:R-:W-:Y:S02]  /*02d0*/  USHF.L.U32 UR6, UR6, 0x1, URZ ;  /* 0x0000000106067899 */ /* 0x000fe4000800063f */
[----:B0-----:R-:W-:Y:S02]  /*02e0*/  ULEA UR8, UR8, UR4, 0x18 ;  /* 0x0000000408087291 */ /* 0x001fe4000f8ec03f */
[----:B------:R-:W-:-:S04]  /*02f0*/  UIADD3 UR4, -UR5, 0x100000, URZ ;  /* 0x0010000005047890 */ /* 0x000fc8000fffe13f */
[----:B------:R-:W-:Y:S02]  /*0300*/  USHF.L.U32 UR5, UR4, 0xb, URZ ;  /* 0x0000000b04057899 */ /* 0x000fe4000800063f */
[----:B------:R-:W-:Y:S01]  /*0310*/  USHF.L.U32 UR4, UR4, 0x1, URZ ;  /* 0x0000000104047899 */ /* 0x000fe2000800063f */
[----:B------:R-:W0:Y:S11]  /*0320*/  FENCE.VIEW.ASYNC.S ;  /* 0x00000000000073c6 */ /* 0x000e360000000000 */
[----:B0-----:R0:W1:Y:S01]  /*0330*/  SYNCS.EXCH.64 URZ, [UR8], UR4 ;  /* 0x00000004083f75b2 */ /* 0x0010620008000100 */
[----:B------:R0:W2:Y:S01]  /*0340*/  SYNCS.EXCH.64 URZ, [UR8+0x58], UR6 ;  /* 0x00005806083f75b2 */ /* 0x0000a20008000100 */
[----:B------:R0:W3:Y:S01]  /*0350*/  SYNCS.EXCH.64 URZ, [UR8+0x8], UR4 ;  /* 0x00000804083f75b2 */ /* 0x0000e20008000100 */
[----:B------:R0:W4:Y:S01]  /*0360*/  SYNCS.EXCH.64 URZ, [UR8+0x60], UR6 ;  /* 0x00006006083f75b2 */ /* 0x0001220008000100 */
[----:B------:R0:W0:Y:S01]  /*0370*/  SYNCS.EXCH.64 URZ, [UR8+0x10], UR4 ;  /* 0x00001004083f75b2 */ /* 0x0000220008000100 */
        /* <DEDUP_REMOVED lines=17> */
[----:B------:R-:W-:Y:S01]  /*0490*/  NOP ;  /* 0x0000000000007918 */ /* 0x000fe20000000000 */
.L_x_3:
[----:B0-----:R-:W-:Y:S05]  /*04a0*/  BSYNC B0 ;  /* 0x0000000000007941 */ /* 0x001fea0003800000 */
.L_x_2:
[----:B------:R-:W0:Y:S01]  /*04b0*/  SHFL.IDX PT, R0, R0, RZ, 0x1f ;  /* 0x00001fff00007589 */ /* 0x000e2200000e0000 */
[----:B------:R-:W-:Y:S01]  /*04c0*/  ELECT P0, URZ, PT ;  /* 0x00000000003f782f */ /* 0x000fe20003800000 */
[----:B------:R-:W5:Y:S01]  /*04d0*/  S2UR UR17, SR_CTAID.Y ;  /* 0x00000000001179c3 */ /* 0x000f620000002600 */
[----:B------:R-:W-:Y:S01]  /*04e0*/  ULDC UR5, c[0x0][0x65c] ;  /* 0x0001970000057ab9 */ /* 0x000fe20000000800 */
[----:B------:R-:W-:Y:S01]  /*04f0*/  UMOV UR12, 0x20 ;  /* 0x00000020000c7882 */ /* 0x000fe20000000000 */
[----:B------:R-:W-:Y:S01]  /*0500*/  UISETP.NE.AND UP2, UPT, UR5, 0x1, UPT ;  /* 0x000000010500788c */ /* 0x000fe2000bf45270 */
[----:B------:R-:W-:Y:S01]  /*0510*/  NOP ;  /* 0x0000000000007918 */ /* 0x000fe20000000000 */
[----:B------:R-:W-:Y:S02]  /*0520*/  NOP ;  /* 0x0000000000007918 */ /* 0x000fe40000000000 */
[----:B------:R-:W-:Y:S01]  /*0530*/  UP2UR UR47, UPR, URZ, 0x4 ;  /* 0x000000043f2f7883 */ /* 0x000fe20008000000 */
[----:B------:R-:W1:Y:S01]  /*0540*/  S2UR UR4, SR_CTAID.X ;  /* 0x00000000000479c3 */ /* 0x000e620000002500 */
[----:B------:R-:W-:-:S02]  /*0550*/  PLOP3.LUT P2, PT, PT, PT, UP2, 0x80, 0x0 ;  /* 0x000000000000781c */ /* 0x000fc40003f4f028 */
[----:B------:R-:W-:Y:S02]  /*0560*/  PLOP3.LUT P3, PT, PT, PT, UP2, 0x80, 0x0 ;  /* 0x000000000000781c */ /* 0x000fe40003f6f028 */
[----:B------:R-:W-:Y:S01]  /*0570*/  PLOP3.LUT P4, PT, PT, PT, UP2, 0x80, 0x0 ;  /* 0x000000000000781c */ /* 0x000fe20003f8f028 */
[----:B------:R-:W-:Y:S01]  /*0580*/  @UP2 ULDC UR14, c[0x0][0x10] ;  /* 0x00000400000e2ab9 */ /* 0x000fe20000000800 */
[----:B------:R-:W-:Y:S01]  /*0590*/  @UP2 UMOV UR9, URZ ;  /* 0x0000003f00092c82 */ /* 0x000fe20008000000 */
[----:B------:R-:W-:Y:S01]  /*05a0*/  @!UP2 ULDC UR11, c[0x0][0xc] ;  /* 0x00000300000baab9 */ /* 0x000fe20000000800 */
[----:B0-----:R-:W-:Y:S01]  /*05b0*/  ISETP.NE.OR P0, PT, R0, RZ, !P0 ;  /* 0x000000ff0000720c */ /* 0x001fe20004705670 */
[----:B-----5:R-:W-:Y:S02]  /*05c0*/  @UP2 UMOV UR7, UR17 ;  /* 0x0000001100072c82 */ /* 0x020fe40008000000 */
[----:B------:R-:W-:Y:S01]  /*05d0*/  @UP2 UMOV UR8, UR7 ;  /* 0x0000000700082c82 */ /* 0x000fe20008000000 */
[----:B------:R-:W-:Y:S01]  /*05e0*/  @!UP2 UMOV UR7, UR17 ;  /* 0x000000110007ac82 */ /* 0x000fe20008000000 */
[----:B-1----:R-:W-:-:S08]  /*05f0*/  @UP2 UIMAD.WIDE.U32 UR14, UR4, UR14, UR8 ;  /* 0x0000000e040e22a5 */ /* 0x002fd0000f8e0008 */
[----:B------:R-:W-:Y:S01]  /*0600*/  VOTEU.ALL UP0, P0 ;  /* 0x00000000003f7886 */ /* 0x000fe20000000000 */
[----:B------:R-:W-:Y:S01]  /*0610*/  VOTEU.ALL UP1, P0 ;  /* 0x00000000003f7886 */ /* 0x000fe20000020000 */
[----:B------:R-:W-:-:S03]  /*0620*/  IMAD.U32 R17, RZ, RZ, UR15 ;  /* 0x0000000fff117e24 */ /* 0x000fc6000f8e00ff */
[----:B------:R-:W0:Y:S01]  /*0630*/  @!UP0 S2UR UR6, SR_CgaCtaId ;  /* 0x00000000000689c3 */ /* 0x000e220000008800 */
[----:B------:R-:W-:Y:S01]  /*0640*/  @!UP0 UMOV UR5, 0x400 ;  /* 0x0000040000058882 */ /* 0x000fe20000000000 */
[----:B------:R-:W-:-:S04]  /*0650*/  @!UP0 UIADD3 UR12, -UR12, 0x100000, URZ ;  /* 0x001000000c0c8890 */ /* 0x000fc8000fffe13f */
[----:B------:R-:W-:Y:S02]  /*0660*/  @!UP0 USHF.L.U32 UR13, UR12, 0xb, URZ ;  /* 0x0000000b0c0d8899 */ /* 0x000fe4000800063f */
[----:B------:R-:W-:Y:S01]  /*0670*/  @!UP0 USHF.L.U32 UR12, UR12, 0x1, URZ ;  /* 0x000000010c0c8899 */ /* 0x000fe2000800063f */
[----:B------:R-:W-:Y:S01]  /*0680*/  IMAD.U32 R16, RZ, RZ, UR14 ;  /* 0x0000000eff107e24 */ /* 0x000fe2000f8e00ff */
[----:B0-----:R-:W-:Y:S01]  /*0690*/  @!UP0 ULEA UR16, UR6, UR5, 0x18 ;  /* 0x0000000506108291 */ /* 0x001fe2000f8ec03f */
[----:B------:R-:W-:Y:S02]  /*06a0*/  VOTEU.ALL UP0, P0 ;  /* 0x00000000003f7886 */ /* 0x000fe40000000000 */
[----:B------:R-:W-:Y:S01]  /*06b0*/  UMOV UR5, URZ ;  /* 0x0000003f00057c82 */ /* 0x000fe20008000000 */
[----:B------:R-:W-:Y:S01]  /*06c0*/  @UP2 UMOV UR6, URZ ;  /* 0x0000003f00062c82 */ /* 0x000fe20008000000 */
[----:B------:R-:W-:Y:S01]  /*06d0*/  @!UP2 UIMAD.WIDE.U32 UR8, UR11, UR7, UR4 ;  /* 0x000000070b08a2a5 */ /* 0x000fe2000f8e0004 */
[----:B------:R-:W-:Y:S01]  /*06e0*/  PLOP3.LUT P0, PT, PT, PT, UP2, 0x80, 0x0 ;  /* 0x000000000000781c */ /* 0x000fe20003f0f028 */
[----:B------:R-:W-:-:S04]  /*06f0*/  @UP2 UIADD3 UR6, UR15, UR6, URZ ;  /* 0x000000060f062290 */ /* 0x000fc8000fffe03f */
[----:B------:R-:W-:Y:S01]  /*0700*/  IMAD.U32 R4, RZ, RZ, UR8 ;  /* 0x00000008ff047e24 */ /* 0x000fe2000f8e00ff */
[----:B------:R-:W0:Y:S02]  /*0710*/  FENCE.VIEW.ASYNC.S ;  /* 0x00000000000073c6 */ /* 0x000e240000000000 */
[----:B0-----:R0:W2:Y:S01]  /*0720*/  @!UP0 SYNCS.EXCH.64 URZ, [UR16+0xc0], UR12 ;  /* 0x0000c00c103f85b2 */ /* 0x0010a20008000100 */
[----:B------:R-:W-:Y:S02]  /*0730*/  IMAD.U32 R7, RZ, RZ, UR9 ;  /* 0x00000009ff077e24 */ /* 0x000fe4000f8e00ff */
[----:B------:R-:W-:Y:S02]  /*0740*/  @P2 IMAD.U32 R17, RZ, RZ, UR6 ;  /* 0x00000006ff112e24 */ /* 0x000fe4000f8e00ff */
[----:B------:R-:W-:Y:S02]  /*0750*/  IMAD.U32 R5, RZ, RZ, UR9 ;  /* 0x00000009ff057e24 */ /* 0x000fe4000f8e00ff */
[----:B------:R-:W-:-:S02]  /*0760*/  IMAD.U32 R6, RZ, RZ, UR8 ;  /* 0x00000008ff067e24 */ /* 0x000fc4000f8e00ff */
[----:B------:R-:W-:Y:S02]  /*0770*/  @!P3 IMAD.MOV.U32 R16, RZ, RZ, R4 ;  /* 0x000000ffff10b224 */ /* 0x000fe400078e0004 */
[----:B------:R-:W-:Y:S01]  /*0780*/  @!P4 IMAD.MOV.U32 R17, RZ, RZ, R7 ;  /* 0x000000ffff11c224 */ /* 0x000fe200078e0007 */
[----:B------:R0:W2:Y:S01]  /*0790*/  @!UP1 SYNCS.EXCH.64 URZ, [UR16+0xc8], UR12 ;  /* 0x0000c80c103f95b2 */ /* 0x0000a20008000100 */
[----:B------:R-:W-:Y:S01]  /*07a0*/  NOP ;  /* 0x0000000000007918 */ /* 0x000fe20000000000 */
[----:B--234-:R-:W-:Y:S06]  /*07b0*/  BAR.SYNC.DEFER_BLOCKING 0x0 ;  /* 0x0000000000007b1d */ /* 0x01cfec0000010000 */
[----:B------:R-:W-:Y:S05]  /*07c0*/  @!P1 BRA `(.L_x_4) ;  /* 0x000000d400bc9947 */ /* 0x000fea0003800000 */
[----:B------:R-:W-:-:S06]  /*07d0*/  UISETP.GT.U32.AND UP0, UPT, UR18, 0x1, UPT ;  /* 0x000000011200788c */ /* 0x000fcc000bf04070 */
[----:B------:R-:W-:-:S13]  /*07e0*/  PLOP3.LUT P0, PT, PT, PT, UP0, 0x80, 0x0 ;  /* 0x000000000000781c */ /* 0x000fda0003f0f008 */
[----:B0-----:R-:W-:Y:S05]  /*07f0*/  @P0 EXIT ;  /* 0x000000000000094d */ /* 0x001fea0003800000 */
[----:B------:R-:W-:Y:S01]  /*0800*/  ULDC.64 UR8, c[0x0][0x650] ;  /* 0x0001940000087ab9 */ /* 0x000fe20000000a00 */
[----:B------:R-:W-:Y:S01]  /*0810*/  UMOV UR41, 0xffffffff ;  /* 0xffffffff00297882 */ /* 0x000fe20000000000 */
[----:B------:R-:W-:Y:S01]  /*0820*/  ISETP.GE.U32.AND P0, PT, R16, UR8, PT ;  /* 0x0000000810007c0c */ /* 0x000fe2000bf06070 */
[----:B------:R-:W-:Y:S01]  /*0830*/  UMOV UR42, 0xffffffff ;  /* 0xffffffff002a7882 */ /* 0x000fe20000000000 */
[----:B------:R-:W-:Y:S01]  /*0840*/  UMOV UR43, 0xffffffff ;  /* 0xffffffff002b7882 */ /* 0x000fe20000000000 */
[----:B------:R-:W-:Y:S02]  /*0850*/  PRMT R0, RZ, 0x7610, R0 ;  /* 0x00007610ff007816 */ /* 0x000fe40000000000 */
[----:B------:R-:W-:-:S13]  /*0860*/  ISETP.GE.U32.AND.EX P0, PT, R17, UR9, PT, P0 ;  /* 0x0000000911007c0c */ /* 0x000fda000bf06100 */
[----:B------:R-:W-:Y:S05]  /*0870*/  @P0 BRA `(.L_x_5) ;  /* 0x0000000400800947 */ /* 0x000fea0003800000 */
[----:B------:R-:W-:Y:S01]  /*0880*/  I2FP.F32.U32 R0, UR4 ;  /* 0x0000000400007c45 */ /* 0x000fe20008201000 */
[----:B------:R-:W-:Y:S01]  /*0890*/  ULDC.64 UR16, c[0x0][0x628] ;  /* 0x00018a0000107ab9 */ /* 0x000fe20000000a00 */
[----:B------:R-:W-:Y:S01]  /*08a0*/  ULDC UR6, c[0x0][0x150] ;  /* 0x0000540000067ab9 */ /* 0x000fe20000000800 */
[----:B------:R-:W-:Y:S01]  /*08b0*/  ISETP.NE.U32.AND P0, PT, RZ, UR16, PT ;  /* 0x00000010ff007c0c */ /* 0x000fe2000bf05070 */
[----:B------:R-:W-:Y:S01]  /*08c0*/  ULDC UR15, c[0x0][0x630] ;  /* 0x00018c00000f7ab9 */ /* 0x000fe20000000800 */
[----:B------:R-:W-:Y:S01]  /*08d0*/  FMUL R0, R0, UR6 ;  /* 0x0000000600007c20 */ /* 0x000fe20008400000 */
[----:B------:R-:W-:Y:S01]  /*08e0*/  R2UR UR18, R16 ;  /* 0x00000000101272ca */ /* 0x000fe200000e0000 */
[----:B------:R-:W-:Y:S01]  /*08f0*/  ULDC UR20, c[0x0][0x154] ;  /* 0x0000550000147ab9 */ /* 0x000fe20000000800 */
[----:B------:R-:W-:Y:S01]  /*0900*/  ISETP.NE.AND.EX P0, PT, RZ, UR17, PT, P0 ;  /* 0x00000011ff007c0c */ /* 0x000fe2000bf05300 */
[----:B------:R0:W1:Y:S01]  /*0910*/  F2I.U32.TRUNC.NTZ R3, R0 ;  /* 0x0000000000037305 */ /* 0x000062000020f000 */
[----:B------:R-:W-:-:S02]  /*0920*/  R2UR UR19, R17 ;  /* 0x00000000111372ca */ /* 0x000fc400000e0000 */
[----:B------:R-:W-:Y:S02]  /*0930*/  R2UR UR8, R16 ;  /* 0x00000000100872ca */ /* 0x000fe400000e0000 */
[----:B------:R-:W-:-:S07]  /*0940*/  R2UR UR9, R17 ;  /* 0x00000000110972ca */ /* 0x000fce00000e0000 */
[----:B0-----:R-:W-:Y:S08]  /*0950*/  @!P0 BRA `(.L_x_6) ;  /* 0x0000000000308947 */ /* 0x001ff00003800000 */
[----:B------:R-:W-:Y:S01]  /*0960*/  R2UR UR8, R16 ;  /* 0x00000000100872ca */ /* 0x000fe200000e0000 */
[----:B------:R-:W-:Y:S01]  /*0970*/  ULDC UR6, c[0x0][0x634] ;  /* 0x00018d0000067ab9 */ /* 0x000fe20000000800 */
[----:B------:R-:W-:-:S11]  /*0980*/  R2UR UR14, R17 ;  /* 0x00000000110e72ca */ /* 0x000fd600000e0000 */
[----:B------:R-:W-:-:S04]  /*0990*/  UIADD3 UR6, UP0, UR8, UR6, URZ ;  /* 0x0000000608067290 */ /* 0x000fc8000ff1e03f */
[----:B------:R-:W-:-:S04]  /*09a0*/  UIADD3.X UR14, URZ, UR14, URZ, UP0, !UPT ;  /* 0x0000000e3f0e7290 */ /* 0x000fc800087fe43f */
[----:B------:R-:W-:-:S04]  /*09b0*/  UIMAD.WIDE.U32 UR8, UR14, UR16, URZ ;  /* 0x000000100e0872a5 */ /* 0x000fc8000f8e003f */
[----:B------:R-:W-:Y:S02]  /*09c0*/  UIMAD.WIDE.U32 UR10, UP0, UR6, UR17, UR8 ;  /* 0x00000011060a72a5 */ /* 0x000fe4000f800008 */
[----:B------:R-:W-:Y:S02]  /*09d0*/  UIMAD.WIDE.U32 UR8, UR6, UR16, URZ ;  /* 0x00000010060872a5 */ /* 0x000fe4000f8e003f */
[----:B------:R-:W-:Y:S02]  /*09e0*/  UIADD3.X UR13, URZ, URZ, URZ, UP0, !UPT ;  /* 0x0000003f3f0d7290 */ /* 0x000fe400087fe43f */
[----:B------:R-:W-:Y:S01]  /*09f0*/  UIADD3 URZ, UP0, UR9, UR10, URZ ;  /* 0x0000000a093f7290 */ /* 0x000fe2000ff1e03f */
[----:B------:R-:W-:-:S03]  /*0a00*/  UMOV UR12, UR11 ;  /* 0x0000000b000c7c82 */ /* 0x000fc60008000000 */
[----:B------:R-:W-:-:S12]  /*0a10*/  UIMAD.WIDE.U32.X UR8, UR14, UR17, UR12, UP0 ;  /* 0x000000110e0872a5 */ /* 0x000fd800080e040c */
.L_x_6:
[----:B------:R-:W-:Y:S01]  /*0a20*/  USHF.R.U64 UR43, UR8, UR15, UR9 ;  /* 0x0000000f082b7299 */ /* 0x000fe20008001209 */
[----:B------:R-:W-:Y:S01]  /*0a30*/  I2FP.F32.U32 R0, UR7 ;  /* 0x0000000700007c45 */ /* 0x000fe20008201000 */
[----:B------:R-:W-:Y:S01]  /*0a40*/  USHF.R.U32.HI UR5, URZ, UR15, UR9 ;  /* 0x0000000f3f057299 */ /* 0x000fe20008011609 */
[----:B-1----:R-:W-:Y:S01]  /*0a50*/  R2UR UR12, R3 ;  /* 0x00000000030c72ca */ /* 0x002fe200000e0000 */
[----:B------:R-:W-:Y:S02]  /*0a60*/  UIADD3 UR6, UP0, URZ, -UR43, URZ ;  /* 0x8000002b3f067290 */ /* 0x000fe4000ff1e03f */
[----:B------:R-:W-:Y:S01]  /*0a70*/  FMUL R0, R0, UR20 ;  /* 0x0000001400007c20 */ /* 0x000fe20008400000 */
[----:B------:R-:W-:Y:S01]  /*0a80*/  ULDC.64 UR8, c[0x0][0x620] ;  /* 0x0001880000087ab9 */ /* 0x000fe20000000a00 */
[----:B------:R-:W-:Y:S01]  /*0a90*/  UIADD3.X UR5, URZ, ~UR5, URZ, UP0, !UPT ;  /* 0x800000053f057290 */ /* 0x000fe200087fe43f */
[----:B------:R-:W-:Y:S01]  /*0aa0*/  UMOV UR10, UR18 ;  /* 0x00000012000a7c82 */ /* 0x000fe20008000000 */
[----:B------:R-:W-:-:S02]  /*0ab0*/  UMOV UR11, UR19 ;  /* 0x00000013000b7c82 */ /* 0x000fc40008000000 */
[----:B------:R-:W-:Y:S01]  /*0ac0*/  UIMAD UR5, UR5, UR8, URZ ;  /* 0x00000008050572a4 */ /* 0x000fe2000f8e023f */
[----:B------:R-:W0:Y:S01]  /*0ad0*/  F2I.U32.TRUNC.NTZ R0, R0 ;  /* 0x0000000000007305 */ /* 0x000e22000020f000 */
[----:B------:R-:W-:Y:S02]  /*0ae0*/  UIMAD.WIDE.U32 UR10, UR6, UR8, UR10 ;  /* 0x00000008060a72a5 */ /* 0x000fe4000f8e000a */
[----:B------:R-:W-:Y:S01]  /*0af0*/  UIMAD UR6, UR6, UR9, UR5 ;  /* 0x00000009060672a4 */ /* 0x000fe2000f8e0205 */
[----:B------:R-:W-:Y:S01]  /*0b00*/  ULDC UR21, c[0x0][0x658] ;  /* 0x0001960000157ab9 */ /* 0x000fe20000000800 */
[----:B------:R-:W-:Y:S02]  /*0b10*/  UMOV UR19, 0xffffffff ;  /* 0xffffffff00137882 */ /* 0x000fe40000000000 */
[----:B------:R-:W-:Y:S01]  /*0b20*/  UIADD3 UR6, UR11, UR6, URZ ;  /* 0x000000060b067290 */ /* 0x000fe2000fffe03f */
[----:B------:R-:W-:Y:S01]  /*0b30*/  ULDC UR15, c[0x0][0x618] ;  /* 0x00018600000f7ab9 */ /* 0x000fe20000000800 */
[----:B------:R-:W-:Y:S01]  /*0b40*/  ULDC.64 UR8, c[0x0][0x640] ;  /* 0x0001900000087ab9 */ /* 0x000fe20000000a00 */
[----:B------:R-:W-:Y:S01]  /*0b50*/  USHF.L.U32 UR11, UR19, UR21, URZ ;  /* 0x00000015130b7299 */ /* 0x000fe2000800063f */
[----:B------:R-:W-:Y:S01]  /*0b60*/  ISETP.NE.U32.AND P0, PT, RZ, UR8, PT ;  /* 0x00000008ff007c0c */ /* 0x000fe2000bf05070 */
[----:B------:R-:W-:-:S02]  /*0b70*/  USHF.R.U64 UR19, UR10, UR15, UR6 ;  /* 0x0000000f0a137299 */ /* 0x000fc40008001206 */
[----:B------:R-:W-:Y:S01]  /*0b80*/  USHF.R.U32.HI UR10, URZ, UR15, UR6 ;  /* 0x0000000f3f0a7299 */ /* 0x000fe20008011606 */
[----:B0-----:R-:W-:Y:S01]  /*0b90*/  R2UR UR14, R0 ;  /* 0x00000000000e72ca */ /* 0x001fe200000e0000 */
[----:B------:R-:W-:Y:S01]  /*0ba0*/  ULDC UR17, c[0x0][0x608] ;  /* 0x0001820000117ab9 */ /* 0x000fe20000000800 */
[----:B------:R-:W-:Y:S01]  /*0bb0*/  ISETP.NE.AND.EX P0, PT, RZ, UR9, PT, P0 ;  /* 0x00000009ff007c0c */ /* 0x000fe2000bf05300 */
[----:B------:R-:W-:Y:S02]  /*0bc0*/  USHF.R.U64 UR23, UR19, UR17, UR10 ;  /* 0x0000001113177299 */ /* 0x000fe4000800120a */
[----:B------:R-:W-:Y:S01]  /*0bd0*/  USHF.R.U32.HI UR10, URZ, UR17, UR10 ;  /* 0x000000113f0a7299 */ /* 0x000fe2000801160a */
[----:B------:R-:W-:Y:S01]  /*0be0*/  UMOV UR16, 0x1 ;  /* 0x0000000100107882 */ /* 0x000fe20000000000 */
[----:B------:R-:W-:Y:S02]  /*0bf0*/  UIADD3 UR12, -UR12, URZ, URZ ;  /* 0x0000003f0c0c7290 */ /* 0x000fe4000fffe13f */
[----:B------:R-:W-:-:S02]  /*0c00*/  USHF.R.U64 UR24, UR23, UR21, UR10 ;  /* 0x0000001517187299 */ /* 0x000fc4000800120a */
[----:B------:R-:W-:Y:S01]  /*0c10*/  USHF.L.U32 UR6, UR16, UR21, URZ ;  /* 0x0000001510067299 */ /* 0x000fe2000800063f */
[----:B------:R-:W-:Y:S01]  /*0c20*/  ULDC UR13, c[0x0][0x144] ;  /* 0x00005100000d7ab9 */ /* 0x000fe20000000800 */
[----:B------:R-:W-:Y:S01]  /*0c30*/  ULDC UR5, c[0x0][0x600] ;  /* 0x0001800000057ab9 */ /* 0x000fe20000000800 */
[----:B------:R-:W-:Y:S02]  /*0c40*/  ULOP3.LUT UR16, URZ, UR11, URZ, 0x33, !UPT ;  /* 0x0000000b3f107292 */ /* 0x000fe4000f8e333f */
[----:B------:R-:W-:Y:S02]  /*0c50*/  USHF.R.U32.HI UR11, URZ, UR21, UR10 ;  /* 0x000000153f0b7299 */ /* 0x000fe4000801160a */
[----:B------:R-:W-:Y:S02]  /*0c60*/  UIADD3 UR18, UR5, -0x1, URZ ;  /* 0xffffffff05127890 */ /* 0x000fe4000fffe03f */
[----:B------:R-:W-:Y:S02]  /*0c70*/  UIADD3 UR20, -UR14, URZ, URZ ;  /* 0x0000003f0e147290 */ /* 0x000fe4000fffe13f */
[----:B------:R-:W-:Y:S01]  /*0c80*/  UIMAD UR4, UR13, UR12, UR4 ;  /* 0x0000000c0d0472a4 */ /* 0x000fe2000f8e0204 */
[----:B------:R-:W-:Y:S01]  /*0c90*/  ULDC UR25, c[0x0][0x148] ;  /* 0x0000520000197ab9 */ /* 0x000fe20000000800 */
[----:B------:R-:W-:Y:S01]  /*0ca0*/  ULDC UR21, c[0x0][0x648] ;  /* 0x0001920000157ab9 */ /* 0x000fe20000000800 */
[----:B------:R-:W-:Y:S01]  /*0cb0*/  ULDC UR22, c[0x0][0x638] ;  /* 0x00018e0000167ab9 */ /* 0x000fe20000000800 */
[----:B------:R-:W-:Y:S01]  /*0cc0*/  UMOV UR10, UR24 ;  /* 0x00000018000a7c82 */ /* 0x000fe20008000000 */
[----:B------:R-:W-:Y:S07]  /*0cd0*/  @!P0 BRA `(.L_x_7) ;  /* 0x0000000000308947 */ /* 0x000fee0003800000 */
[----:B------:R-:W-:Y:S02]  /*0ce0*/  ULDC UR14, c[0x0][0x64c] ;  /* 0x00019300000e7ab9 */ /* 0x000fe40000000800 */
        /* <DEDUP_REMOVED lines=8> */
[----:B------:R-:W-:-:S07]  /*0d70*/  UIMAD.WIDE.U32.X UR8, UR17, UR9, UR14, UP0 ;  /* 0x00000009110872a5 */ /* 0x000fce00080e040e */
[----:B------:R-:W-:Y:S01]  /*0d80*/  UMOV UR10, UR8 ;  /* 0x00000008000a7c82 */ /* 0x000fe20008000000 */
[----:B------:R-:W-:-:S05]  /*0d90*/  UMOV UR11, UR9 ;  /* 0x00000009000b7c82 */ /* 0x000fca0008000000 */
.L_x_7:
[----:B------:R-:W-:Y:S01]  /*0da0*/  UISETP.NE.AND UP0, UPT, UR47, URZ, UPT ;  /* 0x0000003f2f00728c */ /* 0x000fe2000bf05270 */
[----:B------:R-:W-:Y:S01]  /*0db0*/  IMAD.MOV.U32 R0, RZ, RZ, 0x1 ;  /* 0x00000001ff007424 */ /* 0x000fe200078e00ff */
[----:B------:R-:W-:Y:S02]  /*0dc0*/  USHF.R.U64 UR8, UR10, UR21, UR11 ;  /* 0x000000150a087299 */ /* 0x000fe4000800120b */
[----:B------:R-:W-:Y:S02]  /*0dd0*/  ULOP3.LUT UR16, UR23, UR16, URZ, 0xc0, !UPT ;  /* 0x0000001017107292 */ /* 0x000fe4000f8ec03f */
[----:B------:R-:W-:Y:S02]  /*0de0*/  ULOP3.LUT UR18, UR19, UR18, URZ, 0xc0, !UPT ;  /* 0x0000001213127292 */ /* 0x000fe4000f8ec03f */
[----:B------:R-:W-:-:S03]  /*0df0*/  UIMAD UR16, UR6, UR8, UR16 ;  /* 0x00000008061072a4 */ /* 0x000fc6000f8e0210 */
[----:B------:R-:W-:Y:S02]  /*0e00*/  @UP0 UIMAD UR4, UR25, UR20, UR7 ;  /* 0x00000014190402a4 */ /* 0x000fe4000f8e0207 */
[----:B------:R-:W-:-:S04]  /*0e10*/  UIADD3 UR7, -UR8, URZ, URZ ;  /* 0x0000003f08077290 */ /* 0x000fc8000fffe13f */
[----:B------:R-:W-:-:S03]  /*0e20*/  UIMAD UR6, UR7, UR22, UR24 ;  /* 0x00000016070672a4 */ /* 0x000fc6000f8e0218 */
[----:B------:R-:W-:Y:S01]  /*0e30*/  ULDC UR7, c[0x0][0x610] ;  /* 0x0001840000077ab9 */ /* 0x000fe20000000800 */
[----:B------:R-:W-:Y:S02]  /*0e40*/  UIMAD UR6, UR6, UR5, UR18 ;  /* 0x00000005060672a4 */ /* 0x000fe4000f8e0212 */
[----:B------:R-:W-:-:S04]  /*0e50*/  UIMAD UR4, UR16, UR7, UR4 ;  /* 0x00000007100472a4 */ /* 0x000fc8000f8e0204 */
[----:B------:R-:W-:Y:S02]  /*0e60*/  USEL UR42, UR6, UR4, !UP0 ;  /* 0x00000004062a7287 */ /* 0x000fe4000c000000 */
[----:B------:R-:W-:-:S12]  /*0e70*/  USEL UR41, UR4, UR6, !UP0 ;  /* 0x0000000604297287 */ /* 0x000fd8000c000000 */
.L_x_5:
[----:B------:R-:W-:-:S08]  /*0e80*/  NOP ;  /* 0x0000000000007918 */ /* 0x000fd00000000000 */
[----:B------:R-:W0:Y:S02]  /*0e90*/  USETMAXREG.TRY_ALLOC.CTAPOOL UP0, 0xe8 ;  /* 0x000000e8000079c8 */ /* 0x000e240008000600 */
[----:B0-----:R-:W-:-:S13]  /*0ea0*/  PLOP3.LUT P0, PT, PT, PT, UP0, 0x80, 0x0 ;  /* 0x000000000000781c */ /* 0x001fda0003f0f008 */
[----:B------:R-:W-:Y:S05]  /*0eb0*/  @!P0 BRA `(.L_x_5) ;  /* 0xfffffffc00f08947 */ /* 0x000fea000383ffff */
[----:B------:R-:W-:Y:S01]  /*0ec0*/  ULDC.64 UR4, c[0x0][0x598] ;  /* 0x0001660000047ab9 */ /* 0x000fe20000000a00 */
[----:B------:R-:W-:Y:S01]  /*0ed0*/  ULDC.64 UR36, c[0x0][0x208] ;  /* 0x0000820000247ab9 */ /* 0x000fe20000000a00 */
[----:B------:R-:W-:-:S04]  /*0ee0*/  ISETP.NE.U32.AND P0, PT, RZ, UR4, PT ;  /* 0x00000004ff007c0c */ /* 0x000fc8000bf05070 */
[----:B------:R-:W-:-:S13]  /*0ef0*/  ISETP.NE.AND.EX P0, PT, RZ, UR5, PT, P0 ;  /* 0x00000005ff007c0c */ /* 0x000fda000bf05300 */
[----:B------:R-:W-:Y:S05]  /*0f00*/  @!P0 BRA `(.L_x_8) ;  /* 0x00000000001c8947 */ /* 0x000fea0003800000 */
[----:B------:R-:W0:Y:S02]  /*0f10*/  LDC.64 R4, c[0x0][0x598] ;  /* 0x00016600ff047b82 */ /* 0x000e240000000a00 */
[----:B0-----:R-:W2:Y:S02]  /*0f20*/  LDG.E.64 R4, desc[UR36][R4.64] ;  /* 0x0000002404047981 */ /* 0x001ea4000c1e1b00 */
[----:B--2---:R-:W-:-:S04]  /*0f30*/  ISETP.NE.U32.AND P0, PT, R4, RZ, PT ;  /* 0x000000ff0400720c */ /* 0x004fc80003f05070 */
[----:B------:R-:W-:-:S13]  /*0f40*/  ISETP.NE.AND.EX P0, PT, R5, RZ, PT, P0 ;  /* 0x000000ff0500720c */ /* 0x000fda0003f05300 */
[----:B------:R-:W-:Y:S05]  /*0f50*/  @!P0 BRA `(.L_x_8) ;  /* 0x0000000000088947 */ /* 0x000fea0003800000 */
[----:B------:R0:W5:Y:S01]  /*0f60*/  LD.E R22, desc[UR36][R4.64] ;  /* 0x0000002404167980 */ /* 0x000162000c101900 */
[----:B------:R-:W-:Y:S05]  /*0f70*/  BRA `(.L_x_9) ;  /* 0x0000000000247947 */ /* 0x000fea0003800000 */
.L_x_8:
[----:B------:R-:W-:Y:S02]  /*0f80*/  ULDC.64 UR4, c[0x0][0x588] ;  /* 0x0001620000047ab9 */ /* 0x000fe40000000a00 */
[----:B------:R-:W-:-:S04]  /*0f90*/  ISETP.NE.U32.AND P0, PT, RZ, UR4, PT ;  /* 0x00000004ff007c0c */ /* 0x000fc8000bf05070 */
[----:B------:R-:W-:-:S13]  /*0fa0*/  ISETP.NE.AND.EX P0, PT, RZ, UR5, PT, P0 ;  /* 0x00000005ff007c0c */ /* 0x000fda000bf05300 */
[----:B------:R-:W-:Y:S05]  /*0fb0*/  @!P0 BRA `(.L_x_10) ;  /* 0x00000000000c8947 */ /* 0x000fea0003800000 */
[----:B------:R-:W0:Y:S02]  /*0fc0*/  LDC.64 R22, c[0x0][0x588] ;  /* 0x00016200ff167b82 */ /* 0x000e240000000a00 */
[----:B0-----:R1:W5:Y:S01]  /*0fd0*/  LDG.E R22, desc[UR36][R22.64] ;  /* 0x0000002416167981 */ /* 0x001362000c1e1900 */
[----:B------:R-:W-:Y:S05]  /*0fe0*/  BRA `(.L_x_9) ;  /* 0x0000000000087947 */ /* 0x000fea0003800000 */
.L_x_10:
[----:B------:R-:W-:Y:S02]  /*0ff0*/  ULDC UR4, c[0x0][0x580] ;  /* 0x0001600000047ab9 */ /* 0x000fe40000000800 */
[----:B------:R-:W-:-:S07]  /*1000*/  IMAD.U32 R22, RZ, RZ, UR4 ;  /* 0x00000004ff167e24 */ /* 0x000fce000f8e00ff */
.L_x_9:
[----:B------:R-:W-:Y:S02]  /*1010*/  ULDC.64 UR4, c[0x0][0x5a0] ;  /* 0x0001680000047ab9 */ /* 0x000fe40000000a00 */
[----:B------:R-:W-:-:S04]  /*1020*/  ISETP.NE.U32.AND P0, PT, RZ, UR4, PT ;  /* 0x00000004ff007c0c */ /* 0x000fc8000bf05070 */
[----:B------:R-:W-:-:S13]  /*1030*/  ISETP.NE.AND.EX P0, PT, RZ, UR5, PT, P0 ;  /* 0x00000005ff007c0c */ /* 0x000fda000bf05300 */
[----:B------:R-:W-:Y:S05]  /*1040*/  @!P0 BRA `(.L_x_11) ;  /* 0x00000000001c8947 */ /* 0x000fea0003800000 */
[----:B0-----:R-:W0:Y:S02]  /*1050*/  LDC.64 R4, c[0x0][0x5a0] ;  /* 0x00016800ff047b82 */ /* 0x001e240000000a00 */
[----:B0-----:R-:W2:Y:S02]  /*1060*/  LDG.E.64 R4, desc[UR36][R4.64] ;  /* 0x0000002404047981 */ /* 0x001ea4000c1e1b00 */
[----:B--2---:R-:W-:-:S04]  /*1070*/  ISETP.NE.U32.AND P0, PT, R4, RZ, PT ;  /* 0x000000ff0400720c */ /* 0x004fc80003f05070 */
[----:B------:R-:W-:-:S13]  /*1080*/  ISETP.NE.AND.EX P0, PT, R5, RZ, PT, P0 ;  /* 0x000000ff0500720c */ /* 0x000fda0003f05300 */
[----:B------:R-:W-:Y:S05]  /*1090*/  @!P0 BRA `(.L_x_11) ;  /* 0x0000000000088947 */ /* 0x000fea0003800000 */
[----:B------:R0:W5:Y:S01]  /*10a0*/  LD.E R19, desc[UR36][R4.64] ;  /* 0x0000002404137980 */ /* 0x000162000c101900 */
[----:B------:R-:W-:Y:S05]  /*10b0*/  BRA `(.L_x_12) ;  /* 0x0000000000247947 */ /* 0x000fea0003800000 */
.L_x_11:
[----:B------:R-:W-:Y:S02]  /*10c0*/  ULDC.64 UR4, c[0x0][0x590] ;  /* 0x0001640000047ab9 */ /* 0x000fe40000000a00 */
[----:B------:R-:W-:-:S04]  /*10d0*/  ISETP.NE.U32.AND P0, PT, RZ, UR4, PT ;  /* 0x00000004ff007c0c */ /* 0x000fc8000bf05070 */
[----:B------:R-:W-:-:S13]  /*10e0*/  ISETP.NE.AND.EX P0, PT, RZ, UR5, PT, P0 ;  /* 0x00000005ff007c0c */ /* 0x000fda000bf05300 */
[----:B------:R-:W-:Y:S05]  /*10f0*/  @!P0 BRA `(.L_x_13) ;  /* 0x00000000000c8947 */ /* 0x000fea0003800000 */
[----:B0-----:R-:W0:Y:S02]  /*1100*/  LDC.64 R4, c[0x0][0x590] ;  /* 0x00016400ff047b82 */ /* 0x001e240000000a00 */
[----:B0-----:R2:W5:Y:S01]  /*1110*/  LDG.E R19, desc[UR36][R4.64] ;  /* 0x0000002404137981 */ /* 0x001562000c1e1900 */
[----:B------:R-:W-:Y:S05]  /*1120*/  BRA `(.L_x_12) ;  /* 0x0000000000087947 */ /* 0x000fea0003800000 */
.L_x_13:
[----:B------:R-:W-:Y:S02]  /*1130*/  ULDC UR4, c[0x0][0x584] ;  /* 0x0001610000047ab9 */ /* 0x000fe40000000800 */
[----:B------:R-:W-:-:S07]  /*1140*/  IMAD.U32 R19, RZ, RZ, UR4 ;  /* 0x00000004ff137e24 */ /* 0x000fce000f8e00ff */
.L_x_12:
[----:B------:R-:W-:-:S13]  /*1150*/  LOP3.LUT P0, RZ, R0, 0xff, RZ, 0xc0, !PT ;  /* 0x000000ff00ff7812 */ /* 0x000fda000780c0ff */
[----:B------:R-:W-:Y:S05]  /*1160*/  @!P0 EXIT ;  /* 0x000000000000894d */ /* 0x000fea0003800000 */
[----:B------:R-:W-:Y:S01]  /*1170*/  ULDC UR4, c[0x0][0x28c] ;  /* 0x0000a30000047ab9 */ /* 0x000fe20000000800 */
[----:B------:R-:W-:Y:S01]  /*1180*/  ULDC.64 UR6, c[0x0][0x5c8] ;  /* 0x0001720000067ab9 */ /* 0x000fe20000000a00 */
[----:B------:R-:W-:Y:S02]  /*1190*/  UIADD3 UR4, UR4, 0x1f, URZ ;  /* 0x0000001f04047890 */ /* 0x000fe4000fffe03f */
[----:B------:R-:W-:Y:S02]  /*11a0*/  USHF.L.U64.HI UR44, UR6, 0x3, UR7 ;  /* 0x00000003062c7899 */ /* 0x000fe40008010207 */
[----:B------:R-:W-:Y:S02]  /*11b0*/  USHF.R.S32.HI UR5, URZ, 0x1f, UR4 ;  /* 0x0000001f3f057899 */ /* 0x000fe40008011404 */
[----:B------:R-:W-:Y:S02]  /*11c0*/  USHF.L.U32 UR45, UR6, 0x3, URZ ;  /* 0x00000003062d7899 */ /* 0x000fe4000800063f */
[----:B------:R-:W-:Y:S01]  /*11d0*/  ULEA.HI UR5, UR5, UR4, URZ, 0x5 ;  /* 0x0000000405057291 */ /* 0x000fe2000f8f283f */
[----:B------:R-:W-:Y:S01]  /*11e0*/  UMOV UR38, URZ ;  /* 0x0000003f00267c82 */ /* 0x000fe20008000000 */
[----:B------:R-:W-:-:S02]  /*11f0*/  UMOV UR39, URZ ;  /* 0x0000003f00277c82 */ /* 0x000fc40008000000 */
[----:B------:R-:W-:-:S12]  /*1200*/  USHF.R.S32.HI UR46, URZ, 0x5, UR5 ;  /* 0x000000053f2e7899 */ /* 0x000fd80008011405 */
.L_x_417:
[----:B------:R-:W-:Y:S01]  /*1210*/  LOP3.LUT R0, R2, 0x80, RZ, 0xc0, !PT ;  /* 0x0000008002007812 */ /* 0x000fe200078ec0ff */
[----:B---3--:R-:W3:Y:S01]  /*1220*/  S2UR UR7, SR_CgaCtaId ;  /* 0x00000000000779c3 */ /* 0x008ee20000008800 */
[----:B------:R-:W-:Y:S02]  /*1230*/  UMOV UR6, 0x400 ;  /* 0x0000040000067882 */ /* 0x000fe40000000000 */
[----:B------:R-:W-:-:S06]  /*1240*/  SHF.R.U32.HI R0, RZ, 0x7, R0 ;  /* 0x00000007ff007819 */ /* 0x000fcc0000011600 */
[----:B------:R-:W4:Y:S01]  /*1250*/  SHFL.IDX PT, R0, R0, RZ, 0x1f ;  /* 0x00001fff00007589 */ /* 0x000f2200000e0000 */
[----:B---3--:R-:W-:Y:S01]  /*1260*/  ULEA UR6, UR7, UR6, 0x18 ;  /* 0x0000000607067291 */ /* 0x008fe2000f8ec03f */
[----:B----4-:R-:W-:-:S13]  /*1270*/  R2UR UR4, R0 ;  /* 0x00000000000472ca */ /* 0x010fda00000e0000 */
[----:B------:R-:W-:-:S04]  /*1280*/  ULEA.HI UR5, UR4, UR4, URZ, 0x1 ;  /* 0x0000000404057291 */ /* 0x000fc8000f8f083f */
[----:B------:R-:W-:-:S04]  /*1290*/  ULOP3.LUT UR5, UR5, 0x1ffffe, URZ, 0xc0, !UPT ;  /* 0x001ffffe05057892 */ /* 0x000fc8000f8ec03f */
[----:B------:R-:W-:-:S03]  /*12a0*/  UIADD3 UR5, UR4, -UR5, URZ ;  /* 0x8000000504057290 */ /* 0x000fc6000fffe03f */
[----:B------:R-:W-:Y:S01]  /*12b0*/  ULDC UR4, c[0x0][0x28c] ;  /* 0x0000a30000047ab9 */ /* 0x000fe20000000800 */
[----:B------:R-:W-:Y:S01]  /*12c0*/  ULEA UR5, UR5, UR6, 0xb ;  /* 0x0000000605057291 */ /* 0x000fe2000f8e583f */
[----:B------:R-:W-:-:S03]  /*12d0*/  ISETP.LT.AND P0, PT, RZ, UR4, PT ;  /* 0x00000004ff007c0c */ /* 0x000fc6000bf01270 */
[----:B------:R-:W-:-:S04]  /*12e0*/  UIADD3 UR5, UR5, 0x180, URZ ;  /* 0x0000018005057890 */ /* 0x000fc8000fffe03f */
[----:B------:R-:W-:-:S04]  /*12f0*/  USHF.R.U32.HI UR5, URZ, 0x4, UR5 ;  /* 0x000000043f057899 */ /* 0x000fc80008011605 */
[----:B------:R-:W-:Y:S02]  /*1300*/  ULOP3.LUT UR48, UR5, 0x3fff, URZ, 0xc0, !UPT ;  /* 0x00003fff05307892 */ /* 0x000fe4000f8ec03f */
[----:B012---:R-:W-:Y:S10]  /*1310*/  @P0 BRA `(.L_x_14) ;  /* 0x0000000000400947 */ /* 0x007ff40003800000 */
[----:B------:R-:W-:Y:S01]  /*1320*/  MOV R0, 0x0 ;  /* 0x0000000000007802 */ /* 0x000fe20000000f00 */
[----:B------:R-:W-:Y:S01]  /*1330*/  ULDC.64 UR4, c[0x4][0x68] ;  /* 0x01001a0000047ab9 */ /* 0x000fe20000000a00 */
[----:B------:R-:W-:Y:S01]  /*1340*/  ULDC.64 UR6, c[0x4][0x8] ;  /* 0x0100020000067ab9 */ /* 0x000fe20000000a00 */
[----:B0-2---:R-:W-:Y:S01]  /*1350*/  IMAD.U32 R4, RZ, RZ, UR4 ;  /* 0x00000004ff047e24 */ /* 0x005fe2000f8e00ff */
[----:B------:R0:W2:Y:S01]  /*1360*/  LDC.64 R14, c[0x4][R0] ;  /* 0x01000000000e7b82 */ /* 0x0000a20000000a00 */
[----:B------:R-:W-:Y:S01]  /*1370*/  IMAD.U32 R5, RZ, RZ, UR5 ;  /* 0x00000005ff057e24 */ /* 0x000fe2000f8e00ff */
[----:B------:R-:W-:Y:S01]  /*1380*/  ULDC.64 UR4, c[0x4][0x70] ;  /* 0x01001c0000047ab9 */ /* 0x000fe20000000a00 */
[----:B------:R-:W-:Y:S02]  /*1390*/  IMAD.U32 R10, RZ, RZ, UR6 ;  /* 0x00000006ff0a7e24 */ /* 0x000fe4000f8e00ff */
[----:B------:R-:W-:Y:S02]  /*13a0*/  IMAD.U32 R6, RZ, RZ, UR4 ;  /* 0x00000004ff067e24 */ /* 0x000fe4000f8e00ff */
[----:B------:R-:W-:-:S02]  /*13b0*/  IMAD.U32 R7, RZ, RZ, UR5 ;  /* 0x00000005ff077e24 */ /* 0x000fc4000f8e00ff */
[----:B------:R-:W-:Y:S02]  /*13c0*/  IMAD.U32 R11, RZ, RZ, UR7 ;  /* 0x00000007ff0b7e24 */ /* 0x000fe4000f8e00ff */
[----:B------:R-:W-:Y:S02]  /*13d0*/  IMAD.MOV.U32 R8, RZ, RZ, 0x1e1 ;  /* 0x000001e1ff087424 */ /* 0x000fe400078e00ff */
[----:B------:R-:W-:Y:S02]  /*13e0*/  IMAD.MOV.U32 R12, RZ, RZ, 0x1 ;  /* 0x00000001ff0c7424 */ /* 0x000fe400078e00ff */
[----:B0-----:R-:W-:-:S07]  /*13f0*/  IMAD.MOV.U32 R13, RZ, RZ, RZ ;  /* 0x000000ffff0d7224 */ /* 0x001fce00078e00ff */
[----:B------:R-:W-:-:S07]  /*1400*/  LEPC R20, `(.L_x_14) ;  /* 0x000000001014794e */ /* 0x000fce0000000000 */
[----:B-12--5:R-:W-:Y:S05]  /*1410*/  CALL.ABS.NOINC R14 ;  /* 0x000000000e007343 */ /* 0x026fea0003c00000 */
.L_x_14:
[----:B------:R-:W-:-:S06]  /*1420*/  ULOP3.LUT UR4, UR40, 0x1, URZ, 0xfc, !UPT ;  /* 0x0000000128047892 */ /* 0x000fcc000f8efc3f */
[----:B------:R-:W-:-:S05]  /*1430*/  IMAD.U32 R0, RZ, RZ, UR4 ;  /* 0x00000004ff007e24 */ /* 0x000fca000f8e00ff */
[----:B------:R-:W-:-:S13]  /*1440*/  ISETP.NE.AND P0, PT, R0, 0x3, PT ;  /* 0x000000030000780c */ /* 0x000fda0003f05270 */
[----:B------:R-:W-:Y:S05]  /*1450*/  @!P0 BRA `(.L_x_15) ;  /* 0x0000000000048947 */ /* 0x000fea0003800000 */
[----:B------:R-:W-:Y:S01]  /*1460*/  BPT.TRAP 0x1 ;  /* 0x000000040000795c */ /* 0x000fe20000300000 */
.L_x_15:
[----:B------:R-:W3:Y:S01]  /*1470*/  S2UR UR5, SR_CgaCtaId ;  /* 0x00000000000579c3 */ /* 0x000ee20000008800 */
[----:B------:R-:W-:Y:S01]  /*1480*/  UMOV UR4, 0x400 ;  /* 0x0000040000047882 */ /* 0x000fe20000000000 */
[----:B------:R-:W-:Y:S02]  /*1490*/  IMAD.U32 R0, RZ, RZ, UR38 ;  /* 0x00000026ff007e24 */ /* 0x000fe4000f8e00ff */
[----:B------:R-:W-:-:S03]  /*14a0*/  IMAD.U32 R3, RZ, RZ, UR39 ;  /* 0x00000027ff037e24 */ /* 0x000fc6000f8e00ff */
[----:B------:R-:W-:Y:S01]  /*14b0*/  SHF.L.U32 R0, R0, 0x1f, RZ ;  /* 0x0000001f00007819 */ /* 0x000fe200000006ff */
[----:B---3--:R-:W-:-:S06]  /*14c0*/  ULEA UR4, UR5, UR4, 0x18 ;  /* 0x0000000405047291 */ /* 0x008fcc000f8ec03f */
[----:B------:R-:W-:-:S04]  /*14d0*/  IMAD.U32 R6, RZ, RZ, UR4 ;  /* 0x00000004ff067e24 */ /* 0x000fc8000f8e00ff */
[----:B------:R-:W-:-:S04]  /*14e0*/  IMAD R3, R3, 0x8, R6 ;  /* 0x0000000803037824 */ /* 0x000fc800078e0206 */
[----:B------:R3:W4:Y:S01]  /*14f0*/  SYNCS.PHASECHK.TRANS64.TRYWAIT P1, [R3+URZ], R0 ;  /* 0x00000000030075a7 */ /* 0x000722000802017f */
[----:B------:R-:W-:Y:S05]  /*1500*/  @!P0 BRA `(.L_x_16) ;  /* 0x0000000000048947 */ /* 0x000fea0003800000 */
[----:B------:R-:W-:Y:S01]  /*1510*/  BPT.TRAP 0x1 ;  /* 0x000000040000795c */ /* 0x000fe20000300000 */
.L_x_16:
[----:B----4-:R-:W-:Y:S05]  /*1520*/  @P1 BRA `(.L_x_17) ;  /* 0x0000000000081947 */ /* 0x010fea0003800000 */
[----:B------:R-:W4:Y:S02]  /*1530*/  SYNCS.PHASECHK.TRANS64.TRYWAIT P1, [R3+URZ], R0 ;  /* 0x00000000030075a7 */ /* 0x000f24000802017f */
[----:B----4-:R-:W-:Y:S05]  /*1540*/  @!P1 BRA `(.L_x_18) ;  /* 0x000000e400309947 */ /* 0x010fea0003800000 */
.L_x_17:
[----:B------:R-:W-:-:S04]  /*1550*/  UISETP.LT.AND UP0, UPT, UR46, 0x1, UPT ;  /* 0x000000012e00788c */ /* 0x000fc8000bf01270 */
[----:B------:R-:W-:-:S06]  /*1560*/  USEL UR4, UR46, 0x1, UP0 ;  /* 0x000000012e047887 */ /* 0x000fcc0008000000 */
[----:B---34-:R-:W-:Y:S01]  /*1570*/  IMAD.U32 R0, RZ, RZ, UR4 ;  /* 0x00000004ff007e24 */ /* 0x018fe2000f8e00ff */
[----:B------:R-:W-:Y:S05]  /*1580*/  WARPSYNC.ALL ;  /* 0x0000000000007948 */ /* 0x000fea0003800000 */
[----:B------:R-:W-:-:S04]  /*1590*/  IADD3 R0, -R0, UR46, RZ ;  /* 0x0000002e00007c10 */ /* 0x000fc8000fffe1ff */
[----:B------:R-:W-:Y:S02]  /*15a0*/  ISETP.GE.AND P1, PT, R0, 0x1, PT ;  /* 0x000000010000780c */ /* 0x000fe40003f26270 */
[----:B------:R-:W-:Y:S01]  /*15b0*/  R2UR UR4, R6 ;  /* 0x00000000060472ca */ /* 0x000fe200000e0000 */
[----:B------:R-:W-:Y:S01]  /*15c0*/  ULOP3.LUT UR8, UR48, 0x10000, URZ, 0xfc, !UPT ;  /* 0x0001000030087892 */ /* 0x000fe2000f8efc3f */
[----:B------:R-:W-:Y:S01]  /*15d0*/  WARPGROUP.ARRIVE ;  /* 0x00000000000079c5 */ /* 0x000fe20000000000 */
[----:B------:R-:W-:Y:S01]  /*15e0*/  UMOV UR5, 0xc0000010 ;  /* 0xc000001000057882 */ /* 0x000fe20000000000 */
[----:B------:R-:W-:Y:S01]  /*15f0*/  UMOV UR7, 0xc0000010 ;  /* 0xc000001000077882 */ /* 0x000fe20000000000 */
[----:B------:R-:W-:-:S08]  /*1600*/  ULEA UR10, UR39, UR8, 0xa ;  /* 0x00000008270a7291 */ /* 0x000fd0000f8e503f */
[----:B------:R-:W-:-:S04]  /*1610*/  UIADD3 UR4, UR4, 0x2c180, URZ ;  /* 0x0002c18004047890 */ /* 0x000fc8000fffe03f */
[----:B------:R-:W-:-:S04]  /*1620*/  USHF.R.U32.HI UR4, URZ, 0x4, UR4 ;  /* 0x000000043f047899 */ /* 0x000fc80008011604 */
[----:B------:R-:W-:-:S04]  /*1630*/  ULOP3.LUT UR4, UR4, 0x3fff, URZ, 0xc0, !UPT ;  /* 0x00003fff04047892 */ /* 0x000fc8000f8ec03f */
[----:B------:R-:W-:-:S03]  /*1640*/  ULOP3.LUT UR9, UR4, 0x10000, URZ, 0xfc, !UPT ;  /* 0x0001000004097892 */ /* 0x000fc6000f8efc3f */
[----:B------:R-:W-:Y:S01]  /*1650*/  UMOV UR4, UR10 ;  /* 0x0000000a00047c82 */ /* 0x000fe20008000000 */
[----:B------:R-:W-:-:S09]  /*1660*/  UIMAD UR6, UR39, 0xc0, UR9 ;  /* 0x000000c0270678a4 */ /* 0x000fd2000f8e0209 */
[----:B------:R-:W-:Y:S01]  /*1670*/  IGMMA.64x96x32.S8.S8 R168, gdesc[UR4], RZ, !UPT, gsb0 ;  /* 0x02a0000004a879f1 */ /* 0x000fe2000c0410ff */
[----:B------:R-:W-:Y:S01]  /*1680*/  UIADD3 UR4, UR10, 0x100, URZ ;  /* 0x000001000a047890 */ /* 0x000fe2000fffe03f */
[----:B------:R-:W-:Y:S01]  /*1690*/  UMOV UR5, 0xc0000010 ;  /* 0xc000001000057882 */ /* 0x000fe20000000000 */
[----:B------:R-:W-:Y:S02]  /*16a0*/  WARPGROUP.DEPBAR.LE gsb0, 0x0 ;  /* 0x00008000000079c5 */ /* 0x000fe40000010000 */
[----:B------:R-:W-:-:S06]  /*16b0*/  WARPGROUP.ARRIVE ;  /* 0x00000000000079c5 */ /* 0x000fcc0000000000 */
        /* <DEDUP_REMOVED lines=10> */
[----:B------:R-:W-:Y:S03]  /*1760*/  IGMMA.64x96x32.S8.S8 R24, gdesc[UR4], RZ, !UPT, gsb0 ;  /* 0x02a00000041879f1 */ /* 0x000fe6000c0410ff */
[----:B------:R-:W-:Y:S02]  /*1770*/  WARPGROUP.DEPBAR.LE gsb0, 0x0 ;  /* 0x00008000000079c5 */ /* 0x000fe40000010000 */
[----:B------:R-:W-:Y:S05]  /*1780*/  @!P1 BRA `(.L_x_19) ;  /* 0x0000000400089947 */ /* 0x000fea0003800000 */
[----:B------:R-:W-:Y:S02]  /*1790*/  UIADD3 UR4, UR39, 0x1, URZ ;  /* 0x0000000127047890 */ /* 0x000fe4000fffe03f */
[----:B------:R-:W-:Y:S02]  /*17a0*/  IMAD.U32 R3, RZ, RZ, UR39 ;  /* 0x00000027ff037e24 */ /* 0x000fe4000f8e00ff */
[----:B------:R-:W-:-:S04]  /*17b0*/  UISETP.NE.AND UP0, UPT, UR4, 0xb, UPT ;  /* 0x0000000b0400788c */ /* 0x000fc8000bf05270 */
[----:B------:R-:W-:Y:S02]  /*17c0*/  USEL UR5, URZ, 0x1, UP0 ;  /* 0x000000013f057887 */ /* 0x000fe40008000000 */
[----:B------:R-:W-:Y:S02]  /*17d0*/  USEL UR10, UR4, URZ, UP0 ;  /* 0x0000003f040a7287 */ /* 0x000fe40008000000 */
[----:B------:R-:W-:-:S06]  /*17e0*/  ULOP3.LUT UR5, UR38, UR5, URZ, 0x3c, !UPT ;  /* 0x0000000526057292 */ /* 0x000fcc000f8e3c3f */
[----:B------:R-:W-:-:S07]  /*17f0*/  IMAD.U32 R7, RZ, RZ, UR5 ;  /* 0x00000005ff077e24 */ /* 0x000fce000f8e00ff */
.L_x_26:
[----:B------:R-:W-:Y:S05]  /*1800*/  @!P0 BRA `(.L_x_20) ;  /* 0x0000000000048947 */ /* 0x000fea0003800000 */
[----:B------:R-:W-:Y:S01]  /*1810*/  BPT.TRAP 0x1 ;  /* 0x000000040000795c */ /* 0x000fe20000300000 */
.L_x_20:
[----:B------:R-:W3:Y:S01]  /*1820*/  S2UR UR5, SR_CgaCtaId ;  /* 0x00000000000579c3 */ /* 0x000ee20000008800 */
[----:B------:R-:W-:Y:S01]  /*1830*/  UMOV UR4, 0x400 ;  /* 0x0000040000047882 */ /* 0x000fe20000000000 */
[----:B0-2---:R-:W-:Y:S01]  /*1840*/  IMAD.U32 R5, RZ, RZ, UR10 ;  /* 0x0000000aff057e24 */ /* 0x005fe2000f8e00ff */
[----:B------:R-:W-:Y:S01]  /*1850*/  SHF.L.U32 R4, R7, 0x1f, RZ ;  /* 0x0000001f07047819 */ /* 0x000fe200000006ff */
[----:B---3--:R-:W-:-:S06]  /*1860*/  ULEA UR4, UR5, UR4, 0x18 ;  /* 0x0000000405047291 */ /* 0x008fcc000f8ec03f */
[----:B------:R-:W-:-:S04]  /*1870*/  IMAD.U32 R6, RZ, RZ, UR4 ;  /* 0x00000004ff067e24 */ /* 0x000fc8000f8e00ff */
[----:B------:R-:W-:-:S04]  /*1880*/  IMAD R5, R5, 0x8, R6 ;  /* 0x0000000805057824 */ /* 0x000fc800078e0206 */
[----:B------:R0:W2:Y:S01]  /*1890*/  SYNCS.PHASECHK.TRANS64.TRYWAIT P1, [R5+URZ], R4 ;  /* 0x00000004050075a7 */ /* 0x0000a2000802017f */
[----:B------:R-:W-:Y:S05]  /*18a0*/  @!P0 BRA `(.L_x_21) ;  /* 0x0000000000048947 */ /* 0x000fea0003800000 */
[----:B------:R-:W-:Y:S01]  /*18b0*/  BPT.TRAP 0x1 ;  /* 0x000000040000795c */ /* 0x000fe20000300000 */
.L_x_21:
[----:B--2---:R-:W-:Y:S05]  /*18c0*/  @P1 BRA `(.L_x_22) ;  /* 0x0000000000081947 */ /* 0x004fea0003800000 */
[----:B------:R-:W2:Y:S02]  /*18d0*/  SYNCS.PHASECHK.TRANS64.TRYWAIT P1, [R5+URZ], R4 ;  /* 0x00000004050075a7 */ /* 0x000ea4000802017f */
[----:B--2---:R-:W-:Y:S05]  /*18e0*/  @!P1 BRA `(.L_x_23) ;  /* 0x000000e0005c9947 */ /* 0x004fea0003800000 */
.L_x_22:
[----:B------:R-:W-:Y:S01]  /*18f0*/  ULEA UR11, UR10, UR8, 0xa ;  /* 0x000000080a0b7291 */ /* 0x000fe2000f8e503f */
[----:B------:R-:W-:Y:S01]  /*1900*/  WARPGROUP.ARRIVE ;  /* 0x00000000000079c5 */ /* 0x000fe20000000000 */
[----:B------:R-:W-:Y:S01]  /*1910*/  UIMAD UR6, UR10, 0xc0, UR9 ;  /* 0x000000c00a0678a4 */ /* 0x000fe2000f8e0209 */
[----:B------:R-:W-:Y:S01]  /*1920*/  UMOV UR5, 0xc0000010 ;  /* 0xc000001000057882 */ /* 0x000fe20000000000 */
[----:B------:R-:W-:-:S03]  /*1930*/  UMOV UR7, 0xc0000010 ;  /* 0xc000001000077882 */ /* 0x000fc60000000000 */
[----:B------:R-:W-:-:S04]  /*1940*/  UMOV UR4, UR11 ;  /* 0x0000000b00047c82 */ /* 0x000fc80008000000 */
[----:B------:R-:W-:Y:S01]  /*1950*/  IGMMA.64x96x32.S8.S8 R168, gdesc[UR4], R168, gsb0 ;  /* 0x02a0000004a879f1 */ /* 0x000fe200080410a8 */
[----:B------:R-:W-:Y:S01]  /*1960*/  UIADD3 UR4, UR11, 0x100, URZ ;  /* 0x000001000b047890 */ /* 0x000fe2000fffe03f */
[----:B------:R-:W-:Y:S01]  /*1970*/  UMOV UR5, 0xc0000010 ;  /* 0xc000001000057882 */ /* 0x000fe20000000000 */
[----:B------:R-:W-:Y:S02]  /*1980*/  WARPGROUP.DEPBAR.LE gsb0, 0x0 ;  /* 0x00008000000079c5 */ /* 0x000fe40000010000 */
[----:B------:R-:W-:-:S06]  /*1990*/  WARPGROUP.ARRIVE ;  /* 0x00000000000079c5 */ /* 0x000fcc0000000000 */
        /* <DEDUP_REMOVED lines=10> */
[----:B------:R-:W-:Y:S03]  /*1a40*/  IGMMA.64x96x32.S8.S8 R24, gdesc[UR4], R24, gsb0 ;  /* 0x02a00000041879f1 */ /* 0x000fe60008041018 */
[----:B------:R-:W-:Y:S02]  /*1a50*/  WARPGROUP.DEPBAR.LE gsb0, 0x0 ;  /* 0x00008000000079c5 */ /* 0x000fe40000010000 */
[----:B------:R-:W-:Y:S05]  /*1a60*/  @!P0 BRA `(.L_x_24) ;  /* 0x0000000000048947 */ /* 0x000fea0003800000 */
[----:B------:R-:W-:Y:S01]  /*1a70*/  BPT.TRAP 0x1 ;  /* 0x000000040000795c */ /* 0x000fe20000300000 */
.L_x_24:
[----:B------:R-:W-:Y:S01]  /*1a80*/  UISETP.GT.U32.AND UP0, UPT, UR40, 0x1, UPT ;  /* 0x000000012800788c */ /* 0x000fe2000bf04070 */
[----:B0-2---:R-:W-:-:S04]  /*1a90*/  IMAD R4, R3, 0x8, R6 ;  /* 0x0000000803047824 */ /* 0x005fc800078e0206 */
[----:B------:R-:W-:Y:S01]  /*1aa0*/  VIADD R4, R4, 0x58 ;  /* 0x0000005804047836 */ /* 0x000fe20000000000 */
[----:B------:R-:W-:-:S04]  /*1ab0*/  PLOP3.LUT P1, PT, PT, PT, UP0, 0x80, 0x0 ;  /* 0x000000000000781c */ /* 0x000fc80003f2f008 */
[----:B------:R-:W-:-:S04]  /*1ac0*/  PRMT R4, RZ, 0x654, R4 ;  /* 0x00000654ff047816 */ /* 0x000fc80000000004 */
[----:B------:R0:W-:Y:S05]  /*1ad0*/  SYNCS.ARRIVE.TRANS64.RED.A1T0 RZ, [R4+URZ], RZ ;  /* 0x000000ff04ff79a7 */ /* 0x0001ea000810043f */
[----:B------:R-:W-:Y:S05]  /*1ae0*/  @P1 BRA `(.L_x_25) ;  /* 0x0000000000041947 */ /* 0x000fea0003800000 */
[----:B------:R-:W-:Y:S01]  /*1af0*/  BPT.TRAP 0x1 ;  /* 0x000000040000795c */ /* 0x000fe20000300000 */
.L_x_25:
[----:B------:R-:W-:Y:S01]  /*1b00*/  UIADD3 UR10, UR10, 0x1, URZ ;  /* 0x000000010a0a7890 */ /* 0x000fe2000fffe03f */
[C---:B------:R-:W-:Y:S01]  /*1b10*/  ISETP.GT.AND P2, PT, R0.reuse, 0x1, PT ;  /* 0x000000010000780c */ /* 0x040fe20003f44270 */
[----:B------:R-:W-:Y:S02]  /*1b20*/  VIADD R3, R3, 0x1 ;  /* 0x0000000103037836 */ /* 0x000fe40000000000 */
[----:B------:R-:W-:Y:S01]  /*1b30*/  UISETP.NE.AND UP0, UPT, UR10, 0xb, UPT ;  /* 0x0000000b0a00788c */ /* 0x000fe2000bf05270 */
[----:B------:R-:W-:Y:S02]  /*1b40*/  VIADD R0, R0, 0xffffffff ;  /* 0xffffffff00007836 */ /* 0x000fe40000000000 */
[C---:B------:R-:W-:Y:S01]  /*1b50*/  ISETP.NE.AND P1, PT, R3.reuse, 0xb, PT ;  /* 0x0000000b0300780c */ /* 0x040fe20003f25270 */
[----:B------:R-:W-:Y:S02]  /*1b60*/  USEL UR4, URZ, 0x1, UP0 ;  /* 0x000000013f047887 */ /* 0x000fe40008000000 */
[----:B------:R-:W-:Y:S01]  /*1b70*/  USEL UR10, UR10, URZ, UP0 ;  /* 0x0000003f0a0a7287 */ /* 0x000fe20008000000 */
[----:B------:R-:W-:-:S03]  /*1b80*/  SEL R3, R3, RZ, P1 ;  /* 0x000000ff03037207 */ /* 0x000fc60000800000 */
[----:B------:R-:W-:Y:S01]  /*1b90*/  LOP3.LUT R7, R7, UR4, RZ, 0x3c, !PT ;  /* 0x0000000407077c12 */ /* 0x000fe2000f8e3cff */
[----:B------:R-:W-:Y:S07]  /*1ba0*/  @P2 BRA `(.L_x_26) ;  /* 0xfffffffc00142947 */ /* 0x000fee000383ffff */
.L_x_19:
[----:B------:R-:W3:Y:S02]  /*1bb0*/  LDC R0, c[0x0][0x28c] ;  /* 0x0000a300ff007b82 */ /* 0x000ee40000000800 */
[----:B---3--:R-:W-:-:S13]  /*1bc0*/  ISETP.GE.AND P1, PT, R0, 0x1, PT ;  /* 0x000000010000780c */ /* 0x008fda0003f26270 */
[----:B------:R-:W-:Y:S05]  /*1bd0*/  @!P1 BRA `(.L_x_27) ;  /* 0x0000000000449947 */ /* 0x000fea0003800000 */
[----:B------:R-:W-:Y:S05]  /*1be0*/  @!P0 BRA `(.L_x_28) ;  /* 0x0000000000048947 */ /* 0x000fea0003800000 */
[----:B------:R-:W-:Y:S01]  /*1bf0*/  BPT.TRAP 0x1 ;  /* 0x000000040000795c */ /* 0x000fe20000300000 */
.L_x_28:
[----:B------:R-:W-:-:S04]  /*1c00*/  UISETP.LT.AND UP0, UPT, UR46, 0x1, UPT ;  /* 0x000000012e00788c */ /* 0x000fc8000bf01270 */
[----:B------:R-:W-:Y:S02]  /*1c10*/  USEL UR6, UR46, 0x1, UP0 ;  /* 0x000000012e067887 */ /* 0x000fe40008000000 */
[----:B------:R-:W-:Y:S02]  /*1c20*/  UISETP.GT.U32.AND UP0, UPT, UR40, 0x1, UPT ;  /* 0x000000012800788c */ /* 0x000fe4000bf04070 */
[----:B------:R-:W-:-:S04]  /*1c30*/  UIADD3 UR6, UR39, UR46, -UR6 ;  /* 0x0000002e27067290 */ /* 0x000fc8000fffe806 */
[----:B------:R-:W-:Y:S01]  /*1c40*/  UIMAD.WIDE.U32 UR4, UR6, -0x45d1745d, URZ ;  /* 0xba2e8ba3060478a5 */ /* 0x000fe2000f8e003f */
[----:B------:R-:W-:-:S03]  /*1c50*/  PLOP3.LUT P0, PT, PT, PT, UP0, 0x80, 0x0 ;  /* 0x000000000000781c */ /* 0x000fc60003f0f008 */
[----:B------:R-:W-:-:S04]  /*1c60*/  USHF.R.U32.HI UR4, URZ, 0x3, UR5 ;  /* 0x000000033f047899 */ /* 0x000fc80008011605 */
[----:B------:R-:W-:-:S06]  /*1c70*/  UIMAD UR6, UR4, -0xb, UR6 ;  /* 0xfffffff5040678a4 */ /* 0x000fcc000f8e0206 */
[----:B------:R-:W-:-:S04]  /*1c80*/  IMAD.U32 R3, RZ, RZ, UR6 ;  /* 0x00000006ff037e24 */ /* 0x000fc8000f8e00ff */
[----:B------:R-:W-:-:S04]  /*1c90*/  IMAD R0, R3, 0x8, R6 ;  /* 0x0000000803007824 */ /* 0x000fc800078e0206 */
[----:B------:R-:W-:-:S05]  /*1ca0*/  VIADD R0, R0, 0x58 ;  /* 0x0000005800007836 */ /* 0x000fca0000000000 */
[----:B------:R-:W-:-:S04]  /*1cb0*/  PRMT R0, RZ, 0x654, R0 ;  /* 0x00000654ff007816 */ /* 0x000fc80000000000 */
[----:B------:R3:W-:Y:S01]  /*1cc0*/  SYNCS.ARRIVE.TRANS64.RED.A1T0 RZ, [R0+URZ], RZ ;  /* 0x000000ff00ff79a7 */ /* 0x0007e2000810043f */
[----:B------:R-:W-:Y:S05]  /*1cd0*/  @P0 BRA `(.L_x_27) ;  /* 0x0000000000040947 */ /* 0x000fea0003800000 */
[----:B------:R-:W-:Y:S01]  /*1ce0*/  BPT.TRAP 0x1 ;  /* 0x000000040000795c */ /* 0x000fe20000300000 */
.L_x_27:
[C---:B---3--:R-:W-:Y:S01]  /*1cf0*/  LOP3.LUT R0, R2.reuse, 0x3, RZ, 0xc0, !PT ;  /* 0x0000000302007812 */ /* 0x048fe200078ec0ff */
[----:B------:R-:W-:Y:S01]  /*1d00*/  IMAD.MOV.U32 R7, RZ, RZ, -0x2 ;  /* 0xfffffffeff077424 */ /* 0x000fe200078e00ff */
[----:B------:R-:W-:Y:S01]  /*1d10*/  ULDC UR12, c[0x0][0x288] ;  /* 0x0000a200000c7ab9 */ /* 0x000fe20000000800 */
[----:B------:R-:W-:Y:S01]  /*1d20*/  UIMAD UR42, UR42, 0x60, URZ ;  /* 0x000000602a2a78a4 */ /* 0x000fe2000f8e023f */
[----:B0-2---:R-:W-:Y:S01]  /*1d30*/  LOP3.LUT R4, R2, 0x60, RZ, 0xc0, !PT ;  /* 0x0000006002047812 */ /* 0x005fe200078ec0ff */
[----:B------:R-:W-:Y:S01]  /*1d40*/  IMAD R7, R0, R7, UR12 ;  /* 0x0000000c00077e24 */ /* 0x000fe2000f8e0207 */
[--C-:B------:R-:W-:Y:S01]  /*1d50*/  SHF.R.U32.HI R0, RZ, 0x7, R2.reuse ;  /* 0x00000007ff007819 */ /* 0x100fe20000011602 */
[----:B------:R-:W-:Y:S01]  /*1d60*/  UIMAD.WIDE UR8, UR41, 0x200, URZ ;  /* 0x00000200290878a5 */ /* 0x000fe2000f8e023f */
[----:B------:R-:W-:Y:S01]  /*1d70*/  SHF.R.U32.HI R3, RZ, 0x2, R2 ;  /* 0x00000002ff037819 */ /* 0x000fe20000011602 */
[----:B------:R-:W-:Y:S01]  /*1d80*/  USHF.L.U32 UR41, UR41, 0x9, URZ ;  /* 0x0000000929297899 */ /* 0x000fe2000800063f */
[----:B------:R-:W-:Y:S01]  /*1d90*/  LOP3.LUT R0, R0, 0x1, RZ, 0xc0, !PT ;  /* 0x0000000100007812 */ /* 0x000fe200078ec0ff */
[----:B------:R-:W-:Y:S01]  /*1da0*/  UISETP.GE.AND UP0, UPT, UR42, UR12, UPT ;  /* 0x0000000c2a00728c */ /* 0x000fe2000bf06270 */
[----:B------:R-:W-:Y:S01]  /*1db0*/  SHF.R.U32.HI R6, RZ, 0x1, R4 ;  /* 0x00000001ff067819 */ /* 0x000fe20000011604 */
[----:B------:R-:W-:Y:S01]  /*1dc0*/  UIADD3 UR39, UR46, UR39, URZ ;  /* 0x000000272e277290 */ /* 0x000fe2000fffe03f */
[----:B------:R-:W-:Y:S01]  /*1dd0*/  IMAD.SHL.U32 R8, R2, 0x2, RZ ;  /* 0x0000000202087824 */ /* 0x000fe200078e00ff */
[----:B------:R-:W-:Y:S01]  /*1de0*/  ULDC UR7, c[0x0][0x284] ;  /* 0x0000a10000077ab9 */ /* 0x000fe20000000800 */
[----:B------:R-:W-:Y:S01]  /*1df0*/  IMAD.U32 R9, RZ, RZ, UR42 ;  /* 0x0000002aff097e24 */ /* 0x000fe2000f8e00ff */
[----:B------:R-:W-:Y:S01]  /*1e00*/  UISETP.GE.OR UP0, UPT, UR41, UR7, UP0 ;  /* 0x000000072900728c */ /* 0x000fe20008706670 */
[----:B------:R-:W-:Y:S01]  /*1e10*/  IMAD.SHL.U32 R4, R0, 0x40, RZ ;  /* 0x0000004000047824 */ /* 0x000fe200078e00ff */
[----:B------:R-:W-:Y:S01]  /*1e20*/  LOP3.LUT R3, R3, 0x7, RZ, 0xc0, !PT ;  /* 0x0000000703037812 */ /* 0x000fe200078ec0ff */
[----:B------:R-:W-:Y:S01]  /*1e30*/  UISETP.GT.U32.AND UP1, UPT, UR39, 0xa, UPT ;  /* 0x0000000a2700788c */ /* 0x000fe2000bf24070 */
[----:B------:R-:W-:Y:S01]  /*1e40*/  LOP3.LUT R8, R9, 0x6, R8, 0xf8, !PT ;  /* 0x0000000609087812 */ /* 0x000fe200078ef808 */
[----:B------:R-:W-:Y:S01]  /*1e50*/  USHF.R.S32.HI UR13, URZ, 0x1f, UR43 ;  /* 0x0000001f3f0d7899 */ /* 0x000fe2000801142b */
[--C-:B------:R-:W-:Y:S01]  /*1e60*/  LOP3.LUT R21, R4, 0x40, R3.reuse, 0xe2, !PT ;  /* 0x0000004004157812 */ /* 0x100fe200078ee203 */
[----:B------:R-:W-:Y:S01]  /*1e70*/  UIMAD.WIDE.U32 UR4, UR39, -0x45d1745d, URZ ;  /* 0xba2e8ba3270478a5 */ /* 0x000fe2000f8e003f */
[----:B------:R-:W-:Y:S01]  /*1e80*/  IADD3 R3, RZ, -R6, -R3 ;  /* 0x80000006ff037210 */ /* 0x000fe20007ffe803 */
[----:B------:R-:W-:Y:S01]  /*1e90*/  ULDC.64 UR10, c[0x0][0x5d0] ;  /* 0x00017400000a7ab9 */ /* 0x000fe20000000a00 */
[----:B------:R-:W-:Y:S01]  /*1ea0*/  UISETP.LT.U32.AND UP1, UPT, UR46, 0xb, UP1 ;  /* 0x0000000b2e00788c */ /* 0x000fe20008f21070 */
[----:B------:R-:W-:Y:S01]  /*1eb0*/  PLOP3.LUT P0, PT, PT, PT, UP0, 0x80, 0x0 ;  /* 0x000000000000781c */ /* 0x000fe20003f0f008 */
[----:B------:R-:W-:Y:S01]  /*1ec0*/  UISETP.GE.U32.AND UP2, UPT, UR46, 0xb, UPT ;  /* 0x0000000b2e00788c */ /* 0x000fe2000bf46070 */
[----:B------:R-:W-:Y:S01]  /*1ed0*/  SHF.R.S32.HI R9, RZ, 0x1f, R8 ;  /* 0x0000001fff097819 */ /* 0x000fe20000011408 */
[----:B------:R-:W-:-:S02]  /*1ee0*/  UIMAD UR6, UR13, UR10, URZ ;  /* 0x0000000a0d0672a4 */ /* 0x000fc4000f8e023f */
[----:B------:R-:W-:Y:S01]  /*1ef0*/  IMAD.U32 R5, RZ, RZ, UR10 ;  /* 0x0000000aff057e24 */ /* 0x000fe2000f8e00ff */
[----:B------:R-:W-:Y:S01]  /*1f00*/  USHF.R.U32.HI UR4, URZ, 0x3, UR5 ;  /* 0x000000033f047899 */ /* 0x000fe20008011605 */
[----:B------:R-:W-:Y:S01]  /*1f10*/  IMAD R0, R0, -0x40, R3 ;  /* 0xffffffc000007824 */ /* 0x000fe200078e0203 */
[----:B------:R-:W-:Y:S01]  /*1f20*/  USEL UR5, URZ, 0x1, !UP1 ;  /* 0x000000013f057887 */ /* 0x000fe2000c800000 */
[----:B------:R-:W-:Y:S01]  /*1f30*/  IMAD.U32 R3, RZ, RZ, UR7 ;  /* 0x00000007ff037e24 */ /* 0x000fe2000f8e00ff */
[----:B------:R-:W-:Y:S02]  /*1f40*/  UIMAD UR6, UR43, UR11, UR6 ;  /* 0x0000000b2b0672a4 */ /* 0x000fe4000f8e0206 */
[----:B------:R-:W-:Y:S01]  /*1f50*/  IMAD.WIDE.U32 R4, R5, UR43, R8 ;  /* 0x0000002b05047c25 */ /* 0x000fe2000f8e0008 */
[----:B------:R-:W-:Y:S01]  /*1f60*/  ULOP3.LUT UR38, UR38, UR5, URZ, 0x3c, !UPT ;  /* 0x0000000526267292 */ /* 0x000fe2000f8e3c3f */
[----:B------:R-:W-:Y:S01]  /*1f70*/  LOP3.LUT R21, R21, UR8, R6, 0xfe, !PT ;  /* 0x0000000815157c12 */ /* 0x000fe2000f8efe06 */
[----:B------:R-:W-:Y:S01]  /*1f80*/  UIMAD UR39, UR4, -0xb, UR39 ;  /* 0xfffffff5042778a4 */ /* 0x000fe2000f8e0227 */
[----:B------:R-:W-:Y:S01]  /*1f90*/  IADD3 R0, R3, -UR41, R0 ;  /* 0x8000002903007c10 */ /* 0x000fe2000fffe000 */
[----:B------:R-:W-:Y:S01]  /*1fa0*/  @UP2 ULOP3.LUT UR38, UR38, 0x1, UR4, 0x78, !UPT ;  /* 0x0000000126262892 */ /* 0x000fe2000f8e7804 */
[----:B------:R-:W-:Y:S01]  /*1fb0*/  VIADD R5, R5, UR6 ;  /* 0x0000000605057c36 */ /* 0x000fe20008000000 */
[----:B------:R-:W-:Y:S01]  /*1fc0*/  UMOV UR41, 0xffffffff ;  /* 0xffffffff00297882 */ /* 0x000fe20000000000 */
[----:B------:R-:W-:Y:S01]  /*1fd0*/  VIADD R3, R7, -UR42 ;  /* 0x8000002a07037c36 */ /* 0x000fe20008000000 */
[----:B------:R-:W-:Y:S08]  /*1fe0*/  @P0 BRA `(.L_x_29) ;  /* 0x000000b400e80947 */ /* 0x000ff00003800000 */
[----:B-----5:R-:W-:Y:S01]  /*1ff0*/  ISETP.NE.AND P0, PT, R19, RZ, PT ;  /* 0x000000ff1300720c */ /* 0x020fe20003f05270 */
[----:B------:R-:W-:Y:S01]  /*2000*/  ULDC.64 UR10, c[0x0][0x5c8] ;  /* 0x00017200000a7ab9 */ /* 0x000fe20000000a00 */
[----:B------:R-:W-:Y:S01]  /*2010*/  BSSY B0, `(.L_x_29) ;  /* 0x0000b77000007945 */ /* 0x000fe20003800000 */
[----:B------:R-:W-:Y:S01]  /*2020*/  UIMAD UR4, UR9, UR10, URZ ;  /* 0x0000000a090472a4 */ /* 0x000fe2000f8e023f */
[----:B------:R-:W-:Y:S02]  /*2030*/  IMAD.U32 R6, RZ, RZ, UR11 ;  /* 0x0000000bff067e24 */ /* 0x000fe4000f8e00ff */
[----:B------:R-:W-:-:S04]  /*2040*/  IMAD.WIDE.U32 R4, R21, UR10, R4 ;  /* 0x0000000a15047c25 */ /* 0x000fc8000f8e0004 */
[----:B------:R-:W-:-:S04]  /*2050*/  IMAD R7, R21, R6, UR4 ;  /* 0x0000000415077e24 */ /* 0x000fc8000f8e0206 */
[----:B------:R-:W-:Y:S01]  /*2060*/  IMAD.IADD R218, R5, 0x1, R7 ;  /* 0x0000000105da7824 */ /* 0x000fe200078e0207 */
[----:B------:R-:W-:Y:S06]  /*2070*/  @!P0 BRA `(.L_x_30) ;  /* 0x0000008400548947 */ /* 0x000fec0003800000 */
[----:B------:R-:W0:Y:S01]  /*2080*/  LDC.64 R12, c[0x0][0x5b0] ;  /* 0x00016c00ff0c7b82 */ /* 0x000e220000000a00 */
[----:B------:R-:W-:Y:S01]  /*2090*/  ULDC.64 UR6, c[0x0][0x5b8] ;  /* 0x00016e0000067ab9 */ /* 0x000fe20000000a00 */
[----:B------:R-:W-:Y:S01]  /*20a0*/  ISETP.GE.AND P2, PT, R0, 0x1, PT ;  /* 0x000000010000780c */ /* 0x000fe20003f46270 */
[----:B------:R-:W-:Y:S02]  /*20b0*/  UIMAD UR4, UR13, UR6, URZ ;  /* 0x000000060d0472a4 */ /* 0x000fe4000f8e023f */
[----:B------:R-:W-:Y:S01]  /*20c0*/  IMAD.U32 R7, RZ, RZ, UR6 ;  /* 0x00000006ff077e24 */ /* 0x000fe2000f8e00ff */
[----:B------:R-:W-:Y:S01]  /*20d0*/  BSSY B1, `(.L_x_31) ;  /* 0x000000e000017945 */ /* 0x000fe20003800000 */
[----:B------:R-:W-:Y:S01]  /*20e0*/  ISETP.LT.OR P1, PT, R3, 0x1, !P2 ;  /* 0x000000010300780c */ /* 0x000fe20005721670 */
[----:B------:R-:W-:Y:S01]  /*20f0*/  UIMAD UR4, UR43, UR7, UR4 ;  /* 0x000000072b0472a4 */ /* 0x000fe2000f8e0204 */
[----:B------:R-:W2:Y:S01]  /*2100*/  LDC.64 R10, c[0x0][0x5a8] ;  /* 0x00016a00ff0a7b82 */ /* 0x000ea20000000a00 */
[----:B------:R-:W-:-:S04]  /*2110*/  IMAD.WIDE.U32 R8, R7, UR43, R8 ;  /* 0x0000002b07087c25 */ /* 0x000fc8000f8e0008 */
[----:B------:R-:W-:Y:S02]  /*2120*/  VIADD R7, R9, UR4 ;  /* 0x0000000409077c36 */ /* 0x000fe40008000000 */
[----:B------:R-:W-:Y:S02]  /*2130*/  IMAD.MOV.U32 R6, RZ, RZ, R8 ;  /* 0x000000ffff067224 */ /* 0x000fe400078e0008 */
[----:B0-----:R-:W-:Y:S02]  /*2140*/  IMAD R20, R12, UR9, RZ ;  /* 0x000000090c147c24 */ /* 0x001fe4000f8e02ff */
[----:B------:R-:W-:-:S04]  /*2150*/  IMAD.WIDE.U32 R14, R21, R12, R6 ;  /* 0x0000000c150e7225 */ /* 0x000fc800078e0006 */
[----:B------:R-:W-:Y:S01]  /*2160*/  IMAD R20, R21, R13, R20 ;  /* 0x0000000d15147224 */ /* 0x000fe200078e0214 */
[----:B--2---:R-:W-:-:S04]  /*2170*/  IADD3 R216, P0, R14, R10, RZ ;  /* 0x0000000a0ed87210 */ /* 0x004fc80007f1e0ff */
[----:B------:R-:W-:Y:S01]  /*2180*/  IADD3.X R217, R11, R15, R20, P0, !PT ;  /* 0x0000000f0bd97210 */ /* 0x000fe200007fe414 */
[----:B------:R-:W-:Y:S08]  /*2190*/  @P1 BRA `(.L_x_32) ;  /* 0x0000000000041947 */ /* 0x000ff00003800000 */
[----:B------:R0:W5:Y:S02]  /*21a0*/  LDG.E.U8 R18, desc[UR36][R216.64] ;  /* 0x00000024d8127981 */ /* 0x000164000c1e1100 */
.L_x_32:
[----:B------:R-:W-:Y:S05]  /*21b0*/  BSYNC B1 ;  /* 0x0000000000017941 */ /* 0x000fea0003800000 */
.L_x_31:
[----:B-----5:R-:W-:Y:S01]  /*21c0*/  LOP3.LUT R5, R18, 0xffff, RZ, 0xc0, !PT ;  /* 0x0000ffff12057812 */ /* 0x020fe200078ec0ff */
[----:B------:R-:W-:Y:S01]  /*21d0*/  ULDC.64 UR4, c[0x0][0x5c0] ;  /* 0x0001700000047ab9 */ /* 0x000fe20000000a00 */
[----:B------:R-:W-:Y:S01]  /*21e0*/  ISETP.LT.OR P3, PT, R3, 0x2, !P2 ;  /* 0x000000020300780c */ /* 0x000fe20005761670 */
[----:B------:R-:W-:Y:S01]  /*21f0*/  BSSY B1, `(.L_x_33) ;  /* 0x000000b000017945 */ /* 0x000fe20003800000 */
[----:B------:R-:W-:Y:S02]  /*2200*/  PRMT R14, R5, 0x8880, RZ ;  /* 0x00008880050e7816 */ /* 0x000fe400000000ff */
[----:B------:R-:W-:-:S03]  /*2210*/  IADD3 R4, P0, R4, UR4, RZ ;  /* 0x0000000404047c10 */ /* 0x000fc6000ff1e0ff */
[----:B-1----:R-:W-:Y:S01]  /*2220*/  IMAD R23, R14, R19, RZ ;  /* 0x000000130e177224 */ /* 0x002fe200078e02ff */
[----:B------:R-:W-:-:S03]  /*2230*/  IADD3.X R5, R218, UR5, RZ, P0, !PT ;  /* 0x00000005da057c10 */ /* 0x000fc600087fe4ff */
[----:B------:R-:W-:-:S05]  /*2240*/  @!P1 IMAD R15, R168, R22, R23 ;  /* 0x00000016a80f9224 */ /* 0x000fca00078e0217 */
[----:B------:R1:W-:Y:S01]  /*2250*/  @!P1 STG.E.U8 desc[UR36][R4.64], R15 ;  /* 0x0000000f04009986 */ /* 0x0003e2000c101124 */
[----:B------:R-:W-:Y:S05]  /*2260*/  @P3 BRA `(.L_x_34) ;  /* 0x00000000000c3947 */ /* 0x000fea0003800000 */
[----:B------:R-:W2:Y:S02]  /*2270*/  LDG.E.U8 R18, desc[UR36][R216.64+0x1] ;  /* 0x00000124d8127981 */ /* 0x000ea4000c1e1100 */
[----:B--2---:R-:W-:-:S05]  /*2280*/  PRMT R14, R18, 0x8880, RZ ;  /* 0x00008880120e7816 */ /* 0x004fca00000000ff */
[----:B------:R-:W-:-:S07]  /*2290*/  IMAD R23, R14, R19, RZ ;  /* 0x000000130e177224 */ /* 0x000fce00078e02ff */
.L_x_34:
[----:B------:R-:W-:Y:S05]  /*22a0*/  BSYNC B1 ;  /* 0x0000000000017941 */ /* 0x000fea0003800000 */
.L_x_33:
[----:B------:R-:W-:Y:S01]  /*22b0*/  ISETP.GE.AND P1, PT, R0, 0x9, PT ;  /* 0x000000090000780c */ /* 0x000fe20003f26270 */
[C---:B------:R-:W-:Y:S01]  /*22c0*/  IMAD.SHL.U32 R14, R12.reuse, 0x8, RZ ;  /* 0x000000080c0e7824 */ /* 0x040fe200078e00ff */
[----:B-1----:R-:W-:Y:S01]  /*22d0*/  SHF.L.U64.HI R15, R12, 0x3, R13 ;  /* 0x000000030c0f7819 */ /* 0x002fe2000001020d */
[----:B------:R-:W-:Y:S01]  /*22e0*/  @!P3 IMAD R221, R169, R22, R23 ;  /* 0x00000016a9ddb224 */ /* 0x000fe200078e0217 */
[C---:B------:R-:W-:Y:S01]  /*22f0*/  ISETP.LT.OR P6, PT, R3.reuse, 0x1, !P1 ;  /* 0x000000010300780c */ /* 0x040fe20004fc1670 */
[----:B------:R-:W-:Y:S01]  /*2300*/  BSSY B1, `(.L_x_35) ;  /* 0x000000c000017945 */ /* 0x000fe20003800000 */
[----:B------:R-:W-:Y:S01]  /*2310*/  ISETP.LT.OR P0, PT, R3, 0x2, !P1 ;  /* 0x000000020300780c */ /* 0x000fe20004f01670 */
[----:B------:R-:W-:Y:S01]  /*2320*/  IMAD.WIDE.U32 R168, R21, R12, R14 ;  /* 0x0000000c15a87225 */ /* 0x000fe200078e000e */
[----:B------:R1:W-:Y:S03]  /*2330*/  @!P3 STG.E.U8 desc[UR36][R4.64+0x1], R221 ;  /* 0x000001dd0400b986 */ /* 0x0003e6000c101124 */
[----:B------:R-:W-:Y:S01]  /*2340*/  IMAD.IADD R20, R20, 0x1, R169 ;  /* 0x0000000114147824 */ /* 0x000fe200078e02a9 */
[----:B------:R-:W-:-:S04]  /*2350*/  IADD3 R168, P3, P4, R8, R10, R168 ;  /* 0x0000000a08a87210 */ /* 0x000fc80007c7e0a8 */
[----:B------:R-:W-:Y:S02]  /*2360*/  IADD3.X R169, R7, R11, R20, P3, P4 ;  /* 0x0000000b07a97210 */ /* 0x000fe40001fe8414 */
[----:B------:R-:W-:Y:S01]  /*2370*/  @!P6 IADD3 R218, P5, R4, UR45, RZ ;  /* 0x0000002d04daec10 */ /* 0x000fe2000ffbe0ff */
[----:B------:R-:W-:-:S12]  /*2380*/  @P6 BRA `(.L_x_36) ;  /* 0x00000000000c6947 */ /* 0x000fd80003800000 */
[----:B------:R-:W2:Y:S02]  /*2390*/  LDG.E.U8 R18, desc[UR36][R168.64] ;  /* 0x00000024a8127981 */ /* 0x000ea4000c1e1100 */
[----:B--2---:R-:W-:-:S05]  /*23a0*/  PRMT R20, R18, 0x8880, RZ ;  /* 0x0000888012147816 */ /* 0x004fca00000000ff */
[----:B------:R-:W-:-:S07]  /*23b0*/  IMAD R23, R20, R19, RZ ;  /* 0x0000001314177224 */ /* 0x000fce00078e02ff */
.L_x_36:
[----:B------:R-:W-:Y:S05]  /*23c0*/  BSYNC B1 ;  /* 0x0000000000017941 */ /* 0x000fea0003800000 */
.L_x_35:
[----:B-1----:R-:W-:Y:S01]  /*23d0*/  @!P6 IMAD R221, R170, R22, R23 ;  /* 0x00000016aadde224 */ /* 0x002fe200078e0217 */
[----:B------:R-:W-:Y:S01]  /*23e0*/  @!P6 IADD3.X R219, R5, UR44, RZ, P5, !PT ;  /* 0x0000002c05dbec10 */ /* 0x000fe2000affe4ff */
[----:B------:R-:W-:Y:S01]  /*23f0*/  BSSY B1, `(.L_x_37) ;  /* 0x000000a000017945 */ /* 0x000fe20003800000 */
[C---:B------:R-:W-:Y:S02]  /*2400*/  ISETP.LT.OR P4, PT, R3.reuse, 0x9, !P2 ;  /* 0x000000090300780c */ /* 0x040fe40005781670 */
[C---:B------:R-:W-:Y:S01]  /*2410*/  ISETP.LT.OR P5, PT, R3.reuse, 0xa, !P2 ;  /* 0x0000000a0300780c */ /* 0x040fe200057a1670 */
[----:B------:R1:W-:Y:S01]  /*2420*/  @!P6 STG.E.U8 desc[UR36][R218.64], R221 ;  /* 0x000000ddda00e986 */ /* 0x0003e2000c101124 */
[----:B------:R-:W-:Y:S02]  /*2430*/  ISETP.LT.OR P3, PT, R3, 0x9, !P1 ;  /* 0x000000090300780c */ /* 0x000fe40004f61670 */
[----:B------:R-:W-:Y:S01]  /*2440*/  @!P0 IADD3 R170, P6, R4, UR45, RZ ;  /* 0x0000002d04aa8c10 */ /* 0x000fe2000ffde0ff */
[----:B------:R-:W-:-:S12]  /*2450*/  @P0 BRA `(.L_x_38) ;  /* 0x00000000000c0947 */ /* 0x000fd80003800000 */
[----:B------:R-:W2:Y:S02]  /*2460*/  LDG.E.U8 R18, desc[UR36][R168.64+0x1] ;  /* 0x00000124a8127981 */ /* 0x000ea4000c1e1100 */
[----:B--2---:R-:W-:-:S05]  /*2470*/  PRMT R20, R18, 0x8880, RZ ;  /* 0x0000888012147816 */ /* 0x004fca00000000ff */
[----:B------:R-:W-:-:S07]  /*2480*/  IMAD R23, R20, R19, RZ ;  /* 0x0000001314177224 */ /* 0x000fce00078e02ff */
.L_x_38:
[----:B------:R-:W-:Y:S05]  /*2490*/  BSYNC B1 ;  /* 0x0000000000017941 */ /* 0x000fea0003800000 */
.L_x_37:
[----:B-1----:R-:W-:Y:S01]  /*24a0*/  @!P0 IMAD R219, R171, R22, R23 ;  /* 0x00000016abdb8224 */ /* 0x002fe200078e0217 */
[----:B------:R-:W-:Y:S01]  /*24b0*/  @!P0 IADD3.X R171, R5, UR44, RZ, P6, !PT ;  /* 0x0000002c05ab8c10 */ /* 0x000fe2000b7fe4ff */
[----:B------:R-:W-:Y:S04]  /*24c0*/  BSSY B1, `(.L_x_39) ;  /* 0x0000006000017945 */ /* 0x000fe80003800000 */
[----:B------:R1:W-:Y:S01]  /*24d0*/  @!P0 STG.E.U8 desc[UR36][R170.64+0x1], R219 ;  /* 0x000001dbaa008986 */ /* 0x0003e2000c101124 */
[----:B------:R-:W-:Y:S05]  /*24e0*/  @P4 BRA `(.L_x_40) ;  /* 0x00000000000c4947 */ /* 0x000fea0003800000 */
[----:B------:R-:W2:Y:S02]  /*24f0*/  LDG.E.U8 R18, desc[UR36][R216.64+0x8] ;  /* 0x00000824d8127981 */ /* 0x000ea4000c1e1100 */
[----:B--2---:R-:W-:-:S05]  /*2500*/  PRMT R20, R18, 0x8880, RZ ;  /* 0x0000888012147816 */ /* 0x004fca00000000ff */
[----:B------:R-:W-:-:S07]  /*2510*/  IMAD R23, R20, R19, RZ ;  /* 0x0000001314177224 */ /* 0x000fce00078e02ff */
.L_x_40:
[----:B------:R-:W-:Y:S05]  /*2520*/  BSYNC B1 ;  /* 0x0000000000017941 */ /* 0x000fea0003800000 */
.L_x_39:
[----:B-1----:R-:W-:Y:S01]  /*2530*/  @!P4 IMAD R171, R172, R22, R23 ;  /* 0x00000016acabc224 */ /* 0x002fe200078e0217 */
[----:B------:R-:W-:Y:S04]  /*2540*/  BSSY B1, `(.L_x_41) ;  /* 0x0000006000017945 */ /* 0x000fe80003800000 */
[----:B------:R1:W-:Y:S01]  /*2550*/  @!P4 STG.E.U8 desc[UR36][R4.64+0x8], R171 ;  /* 0x000008ab0400c986 */ /* 0x0003e2000c101124 */
[----:B------:R-:W-:Y:S05]  /*2560*/  @P5 BRA `(.L_x_42) ;  /* 0x00000000000c5947 */ /* 0x000fea0003800000 */
[----:B------:R-:W2:Y:S02]  /*2570*/  LDG.E.U8 R18, desc[UR36][R216.64+0x9] ;  /* 0x00000924d8127981 */ /* 0x000ea4000c1e1100 */
[----:B--2---:R-:W-:-:S05]  /*2580*/  PRMT R20, R18, 0x8880, RZ ;  /* 0x0000888012147816 */ /* 0x004fca00000000ff */
[----:B------:R-:W-:-:S07]  /*2590*/  IMAD R23, R20, R19, RZ ;  /* 0x0000001314177224 */ /* 0x000fce00078e02ff */
.L_x_42:
[----:B------:R-:W-:Y:S05]  /*25a0*/  BSYNC B1 ;  /* 0x0000000000017941 */ /* 0x000fea0003800000 */
.L_x_41:
[----:B------:R-:W-:Y:S01]  /*25b0*/  @!P5 IMAD R173, R173, R22, R23 ;  /* 0x00000016adadd224 */ /* 0x000fe200078e0217 */
[----:B------:R-:W-:Y:S01]  /*25c0*/  BSSY B1, `(.L_x_43) ;  /* 0x0000008000017945 */ /* 0x000fe20003800000 */
[----:B------:R-:W-:Y:S02]  /*25d0*/  ISETP.LT.OR P0, PT, R3, 0xa, !P1 ;  /* 0x0000000a0300780c */ /* 0x000fe40004f01670 */
[----:B------:R-:W-:Y:S01]  /*25e0*/  @!P3 IADD3 R170, P4, R4, UR45, RZ ;  /* 0x0000002d04aabc10 */ /* 0x000fe2000ff9e0ff */
[----:B------:R2:W-:Y:S01]  /*25f0*/  @!P5 STG.E.U8 desc[UR36][R4.64+0x9], R173 ;  /* 0x000009ad0400d986 */ /* 0x0005e2000c101124 */
[----:B------:R-:W-:Y:S11]  /*2600*/  @P3 BRA `(.L_x_44) ;  /* 0x00000000000c3947 */ /* 0x000ff60003800000 */
[----:B------:R-:W3:Y:S02]  /*2610*/  LDG.E.U8 R18, desc[UR36][R168.64+0x8] ;  /* 0x00000824a8127981 */ /* 0x000ee4000c1e1100 */
[----:B---3--:R-:W-:-:S05]  /*2620*/  PRMT R20, R18, 0x8880, RZ ;  /* 0x0000888012147816 */ /* 0x008fca00000000ff */
[----:B------:R-:W-:-:S07]  /*2630*/  IMAD R23, R20, R19, RZ ;  /* 0x0000001314177224 */ /* 0x000fce00078e02ff */
.L_x_44:
[----:B------:R-:W-:Y:S05]  /*2640*/  BSYNC B1 ;  /* 0x0000000000017941 */ /* 0x000fea0003800000 */
.L_x_43:
[----:B------:R-:W-:Y:S01]  /*2650*/  @!P3 IMAD R219, R174, R22, R23 ;  /* 0x00000016aedbb224 */ /* 0x000fe200078e0217 */
[----:B-1----:R-:W-:Y:S01]  /*2660*/  @!P3 IADD3.X R171, R5, UR44, RZ, P4, !PT ;  /* 0x0000002c05abbc10 */ /* 0x002fe2000a7fe4ff */
[----:B------:R-:W-:Y:S01]  /*2670*/  BSSY B1, `(.L_x_45) ;  /* 0x000000a000017945 */ /* 0x000fe20003800000 */
[C---:B------:R-:W-:Y:S02]  /*2680*/  ISETP.LT.OR P4, PT, R3.reuse, 0x11, !P2 ;  /* 0x000000110300780c */ /* 0x040fe40005781670 */
[C---:B------:R-:W-:Y:S01]  /*2690*/  ISETP.LT.OR P5, PT, R3.reuse, 0x12, !P2 ;  /* 0x000000120300780c */ /* 0x040fe200057a1670 */
[----:B------:R1:W-:Y:S01]  /*26a0*/  @!P3 STG.E.U8 desc[UR36][R170.64+0x8], R219 ;  /* 0x000008dbaa00b986 */ /* 0x0003e2000c101124 */
[----:B------:R-:W-:Y:S02]  /*26b0*/  ISETP.LT.OR P3, PT, R3, 0x11, !P1 ;  /* 0x000000110300780c */ /* 0x000fe40004f61670 */
[----:B------:R-:W-:Y:S01]  /*26c0*/  @!P0 IADD3 R172, P6, R4, UR45, RZ ;  /* 0x0000002d04ac8c10 */ /* 0x000fe2000ffde0ff */
[----:B------:R-:W-:-:S12]  /*26d0*/  @P0 BRA `(.L_x_46) ;  /* 0x00000000000c0947 */ /* 0x000fd80003800000 */
[----:B------:R-:W3:Y:S02]  /*26e0*/  LDG.E.U8 R18, desc[UR36][R168.64+0x9] ;  /* 0x00000924a8127981 */ /* 0x000ee4000c1e1100 */
[----:B---3--:R-:W-:-:S05]  /*26f0*/  PRMT R20, R18, 0x8880, RZ ;  /* 0x0000888012147816 */ /* 0x008fca00000000ff */
[----:B------:R-:W-:-:S07]  /*2700*/  IMAD R23, R20, R19, RZ ;  /* 0x0000001314177224 */ /* 0x000fce00078e02ff */
.L_x_46:
[----:B------:R-:W-:Y:S05]  /*2710*/  BSYNC B1 ;  /* 0x0000000000017941 */ /* 0x000fea0003800000 */
.L_x_45:
[----:B------:R-:W-:Y:S01]  /*2720*/  @!P0 IMAD R175, R175, R22, R23 ;  /* 0x00000016afaf8224 */ /* 0x000fe200078e0217 */
[----:B--2---:R-:W-:Y:S01]  /*2730*/  @!P0 IADD3.X R173, R5, UR44, RZ, P6, !PT ;  /* 0x0000002c05ad8c10 */ /* 0x004fe2000b7fe4ff */
[----:B------:R-:W-:Y:S04]  /*2740*/  BSSY B1, `(.L_x_47) ;  /* 0x0000006000017945 */ /* 0x000fe80003800000 */
[----:B------:R2:W-:Y:S01]  /*2750*/  @!P0 STG.E.U8 desc[UR36][R172.64+0x9], R175 ;  /* 0x000009afac008986 */ /* 0x0005e2000c101124 */
[----:B------:R-:W-:Y:S05]  /*2760*/  @P4 BRA `(.L_x_48) ;  /* 0x00000000000c4947 */ /* 0x000fea0003800000 */
[----:B------:R-:W3:Y:S02]  /*2770*/  LDG.E.U8 R18, desc[UR36][R216.64+0x10] ;  /* 0x00001024d8127981 */ /* 0x000ee4000c1e1100 */
[----:B---3--:R-:W-:-:S05]  /*2780*/  PRMT R20, R18, 0x8880, RZ ;  /* 0x0000888012147816 */ /* 0x008fca00000000ff */
[----:B------:R-:W-:-:S07]  /*2790*/  IMAD R23, R20, R19, RZ ;  /* 0x0000001314177224 */ /* 0x000fce00078e02ff */
.L_x_48:
[----:B------:R-:W-:Y:S05]  /*27a0*/  BSYNC B1 ;  /* 0x0000000000017941 */ /* 0x000fea0003800000 */
.L_x_47:
[----:B-1----:R-:W-:Y:S01]  /*27b0*/  @!P4 IMAD R171, R176, R22, R23 ;  /* 0x00000016b0abc224 */ /* 0x002fe200078e0217 */
[----:B------:R-:W-:Y:S04]  /*27c0*/  BSSY B1, `(.L_x_49) ;  /* 0x0000006000017945 */ /* 0x000fe80003800000 */
[----:B------:R1:W-:Y:S01]  /*27d0*/  @!P4 STG.E.U8 desc[UR36][R4.64+0x10], R171 ;  /* 0x000010ab0400c986 */ /* 0x0003e2000c101124 */
[----:B------:R-:W-:Y:S05]  /*27e0*/  @P5 BRA `(.L_x_50) ;  /* 0x00000000000c5947 */ /* 0x000fea0003800000 */
[----:B------:R-:W3:Y:S02]  /*27f0*/  LDG.E.U8 R18, desc[UR36][R216.64+0x11] ;  /* 0x00001124d8127981 */ /* 0x000ee4000c1e1100 */
[----:B---3--:R-:W-:-:S05]  /*2800*/  PRMT R20, R18, 0x8880, RZ ;  /* 0x0000888012147816 */ /* 0x008fca00000000ff */
[----:B------:R-:W-:-:S07]  /*2810*/  IMAD R23, R20, R19, RZ ;  /* 0x0000001314177224 */ /* 0x000fce00078e02ff */
.L_x_50:
[----:B------:R-:W-:Y:S05]  /*2820*/  BSYNC B1 ;  /* 0x0000000000017941 */ /* 0x000fea0003800000 */
.L_x_49:
[----:B------:R-:W-:Y:S01]  /*2830*/  @!P5 IMAD R177, R177, R22, R23 ;  /* 0x00000016b1b1d224 */ /* 0x000fe200078e0217 */
[----:B------:R-:W-:Y:S01]  /*2840*/  @!P3 IADD3 R170, P4, R4, UR45, RZ ;  /* 0x0000002d04aabc10 */ /* 0x000fe2000ff9e0ff */
[----:B------:R-:W-:Y:S01]  /*2850*/  BSSY B1, `(.L_x_51) ;  /* 0x0000008000017945 */ /* 0x000fe20003800000 */
[----:B------:R-:W-:Y:S02]  /*2860*/  ISETP.LT.OR P0, PT, R3, 0x12, !P1 ;  /* 0x000000120300780c */ /* 0x000fe40004f01670 */
[----:B------:R3:W-:Y:S01]  /*2870*/  @!P5 STG.E.U8 desc[UR36][R4.64+0x11], R177 ;  /* 0x000011b10400d986 */ /* 0x0007e2000c101124 */
[----:B-1----:R-:W-:Y:S01]  /*2880*/  @!P3 IADD3.X R171, R5, UR44, RZ, P4, !PT ;  /* 0x0000002c05abbc10 */ /* 0x002fe2000a7fe4ff */
[----:B------:R-:W-:Y:S09]  /*2890*/  @P3 BRA `(.L_x_52) ;  /* 0x00000000000c3947 */ /* 0x000ff20003800000 */
[----:B------:R-:W4:Y:S02]  /*28a0*/  LDG.E.U8 R18, desc[UR36][R168.64+0x10] ;  /* 0x00001024a8127981 */ /* 0x000f24000c1e1100 */
[----:B----4-:R-:W-:-:S05]  /*28b0*/  PRMT R20, R18, 0x8880, RZ ;  /* 0x0000888012147816 */ /* 0x010fca00000000ff */
[----:B------:R-:W-:-:S07]  /*28c0*/  IMAD R23, R20, R19, RZ ;  /* 0x0000001314177224 */ /* 0x000fce00078e02ff */
.L_x_52:
[----:B------:R-:W-:Y:S05]  /*28d0*/  BSYNC B1 ;  /* 0x0000000000017941 */ /* 0x000fea0003800000 */
.L_x_51:
[----:B--2---:R-:W-:Y:S01]  /*28e0*/  @!P3 IMAD R175, R178, R22, R23 ;  /* 0x00000016b2afb224 */ /* 0x004fe200078e0217 */
[----:B------:R-:W-:Y:S01]  /*28f0*/  @!P0 IADD3 R172, P5, R4, UR45, RZ ;  /* 0x0000002d04ac8c10 */ /* 0x000fe2000ffbe0ff */
[----:B------:R-:W-:Y:S01]  /*2900*/  BSSY B1, `(.L_x_53) ;  /* 0x000000b000017945 */ /* 0x000fe20003800000 */
[----:B------:R-:W-:Y:S02]  /*2910*/  ISETP.LT.OR P6, PT, R3, 0x19, !P2 ;  /* 0x000000190300780c */ /* 0x000fe400057c1670 */
[----:B------:R1:W-:Y:S01]  /*2920*/  @!P3 STG.E.U8 desc[UR36][R170.64+0x10], R175 ;  /* 0x000010afaa00b986 */ /* 0x0003e2000c101124 */
[----:B------:R-:W-:Y:S02]  /*2930*/  @!P0 IADD3.X R173, R5, UR44, RZ, P5, !PT ;  /* 0x0000002c05ad8c10 */ /* 0x000fe4000affe4ff */
[C---:B------:R-:W-:Y:S02]  /*2940*/  ISETP.LT.OR P3, PT, R3.reuse, 0x1a, !P2 ;  /* 0x0000001a0300780c */ /* 0x040fe40005761670 */
[----:B------:R-:W-:-:S02]  /*2950*/  ISETP.LT.OR P4, PT, R3, 0x19, !P1 ;  /* 0x000000190300780c */ /* 0x000fc40004f81670 */
[----:B------:R-:W-:Y:S01]  /*2960*/  ISETP.LT.OR P5, PT, R3, 0x1a, !P1 ;  /* 0x0000001a0300780c */ /* 0x000fe20004fa1670 */
[----:B------:R-:W-:-:S12]  /*2970*/  @P0 BRA `(.L_x_54) ;  /* 0x00000000000c0947 */ /* 0x000fd80003800000 */
[----:B------:R-:W2:Y:S02]  /*2980*/  LDG.E.U8 R18, desc[UR36][R168.64+0x11] ;  /* 0x00001124a8127981 */ /* 0x000ea4000c1e1100 */
[----:B--2---:R-:W-:-:S05]  /*2990*/  PRMT R20, R18, 0x8880, RZ ;  /* 0x0000888012147816 */ /* 0x004fca00000000ff */
[----:B------:R-:W-:-:S07]  /*29a0*/  IMAD R23, R20, R19, RZ ;  /* 0x0000001314177224 */ /* 0x000fce00078e02ff */
.L_x_54:
[----:B------:R-:W-:Y:S05]  /*29b0*/  BSYNC B1 ;  /* 0x0000000000017941 */ /* 0x000fea0003800000 */
.L_x_53:
[----:B------:R-:W-:Y:S01]  /*29c0*/  @!P0 IMAD R179, R179, R22, R23 ;  /* 0x00000016b3b38224 */ /* 0x000fe200078e0217 */
[----:B------:R-:W-:Y:S04]  /*29d0*/  BSSY B1, `(.L_x_55) ;  /* 0x0000006000017945 */ /* 0x000fe80003800000 */
[----:B------:R2:W-:Y:S01]  /*29e0*/  @!P0 STG.E.U8 desc[UR36][R172.64+0x11], R179 ;  /* 0x000011b3ac008986 */ /* 0x0005e2000c101124 */
[----:B------:R-:W-:Y:S05]  /*29f0*/  @P6 BRA `(.L_x_56) ;  /* 0x00000000000c6947 */ /* 0x000fea0003800000 */
[----:B------:R-:W4:Y:S02]  /*2a00*/  LDG.E.U8 R18, desc[UR36][R216.64+0x18] ;  /* 0x00001824d8127981 */ /* 0x000f24000c1e1100 */
[----:B----4-:R-:W-:-:S05]  /*2a10*/  PRMT R20, R18, 0x8880, RZ ;  /* 0x0000888012147816 */ /* 0x010fca00000000ff */
[----:B------:R-:W-:-:S07]  /*2a20*/  IMAD R23, R20, R19, RZ ;  /* 0x0000001314177224 */ /* 0x000fce00078e02ff */
.L_x_56:
[----:B------:R-:W-:Y:S05]  /*2a30*/  BSYNC B1 ;  /* 0x0000000000017941 */ /* 0x000fea0003800000 */
.L_x_55:
[----:B-1----:R-:W-:Y:S01]  /*2a40*/  @!P6 IMAD R171, R180, R22, R23 ;  /* 0x00000016b4abe224 */ /* 0x002fe200078e0217 */
[----:B------:R-:W-:Y:S04]  /*2a50*/  BSSY B1, `(.L_x_57) ;  /* 0x0000006000017945 */ /* 0x000fe80003800000 */
[----:B------:R1:W-:Y:S01]  /*2a60*/  @!P6 STG.E.U8 desc[UR36][R4.64+0x18], R171 ;  /* 0x000018ab0400e986 */ /* 0x0003e2000c101124 */
[----:B------:R-:W-:Y:S05]  /*2a70*/  @P3 BRA `(.L_x_58) ;  /* 0x00000000000c3947 */ /* 0x000fea0003800000 */
[----:B------:R-:W4:Y:S02]  /*2a80*/  LDG.E.U8 R18, desc[UR36][R216.64+0x19] ;  /* 0x00001924d8127981 */ /* 0x000f24000c1e1100 */
[----:B----4-:R-:W-:-:S05]  /*2a90*/  PRMT R20, R18, 0x8880, RZ ;  /* 0x0000888012147816 */ /* 0x010fca00000000ff */
[----:B------:R-:W-:-:S07]  /*2aa0*/  IMAD R23, R20, R19, RZ ;  /* 0x0000001314177224 */ /* 0x000fce00078e02ff */
.L_x_58:
[----:B------:R-:W-:Y:S05]  /*2ab0*/  BSYNC B1 ;  /* 0x0000000000017941 */ /* 0x000fea0003800000 */
.L_x_57:
[----:B------:R-:W-:Y:S01]  /*2ac0*/  @!P3 IMAD R181, R181, R22, R23 ;  /* 0x00000016b5b5b224 */ /* 0x000fe200078e0217 */
[----:B------:R-:W-:Y:S01]  /*2ad0*/  BSSY B1, `(.L_x_59) ;  /* 0x000000a000017945 */ /* 0x000fe20003800000 */
[----:B------:R-:W-:Y:S02]  /*2ae0*/  ISETP.LT.OR P0, PT, R3, 0x21, !P1 ;  /* 0x000000210300780c */ /* 0x000fe40004f01670 */
[C---:B------:R-:W-:Y:S01]  /*2af0*/  @!P5 IADD3 R170, P6, R4.reuse, UR45, RZ ;  /* 0x0000002d04aadc10 */ /* 0x040fe2000ffde0ff */
[----:B------:R4:W-:Y:S01]  /*2b00*/  @!P3 STG.E.U8 desc[UR36][R4.64+0x19], R181 ;  /* 0x000019b50400b986 */ /* 0x0009e2000c101124 */
[----:B--2---:R-:W-:-:S04]  /*2b10*/  @!P4 IADD3 R172, P3, R4, UR45, RZ ;  /* 0x0000002d04accc10 */ /* 0x004fc8000ff7e0ff */
[----:B------:R-:W-:Y:S01]  /*2b20*/  @!P4 IADD3.X R173, R5, UR44, RZ, P3, !PT ;  /* 0x0000002c05adcc10 */ /* 0x000fe20009ffe4ff */
[----:B------:R-:W-:Y:S08]  /*2b30*/  @P4 BRA `(.L_x_60) ;  /* 0x00000000000c4947 */ /* 0x000ff00003800000 */
[----:B------:R-:W2:Y:S02]  /*2b40*/  LDG.E.U8 R18, desc[UR36][R168.64+0x18] ;  /* 0x00001824a8127981 */ /* 0x000ea4000c1e1100 */
[----:B--2---:R-:W-:-:S05]  /*2b50*/  PRMT R20, R18, 0x8880, RZ ;  /* 0x0000888012147816 */ /* 0x004fca00000000ff */
[----:B------:R-:W-:-:S07]  /*2b60*/  IMAD R23, R20, R19, RZ ;  /* 0x0000001314177224 */ /* 0x000fce00078e02ff */
.L_x_60:
[----:B------:R-:W-:Y:S05]  /*2b70*/  BSYNC B1 ;  /* 0x0000000000017941 */ /* 0x000fea0003800000 */
.L_x_59:
[----:B------:R-:W-:Y:S01]  /*2b80*/  @!P4 IMAD R175, R182, R22, R23 ;  /* 0x00000016b6afc224 */ /* 0x000fe200078e0217 */
[----:B------:R-:W-:Y:S01]  /*2b90*/  BSSY B1, `(.L_x_61) ;  /* 0x0000007000017945 */ /* 0x000fe20003800000 */
[----:B-1----:R-:W-:-:S03]  /*2ba0*/  @!P5 IADD3.X R171, R5, UR44, RZ, P6, !PT ;  /* 0x0000002c05abdc10 */ /* 0x002fc6000b7fe4ff */
[----:B------:R1:W-:Y:S01]  /*2bb0*/  @!P4 STG.E.U8 desc[UR36][R172.64+0x18], R175 ;  /* 0x000018afac00c986 */ /* 0x0003e2000c101124 */
[----:B------:R-:W-:Y:S05]  /*2bc0*/  @P5 BRA `(.L_x_62) ;  /* 0x00000000000c5947 */ /* 0x000fea0003800000 */
[----:B------:R-:W2:Y:S02]  /*2bd0*/  LDG.E.U8 R18, desc[UR36][R168.64+0x19] ;  /* 0x00001924a8127981 */ /* 0x000ea4000c1e1100 */
[----:B--2---:R-:W-:-:S05]  /*2be0*/  PRMT R20, R18, 0x8880, RZ ;  /* 0x0000888012147816 */ /* 0x004fca00000000ff */
[----:B------:R-:W-:-:S07]  /*2bf0*/  IMAD R23, R20, R19, RZ ;  /* 0x0000001314177224 */ /* 0x000fce00078e02ff */
.L_x_62:
[----:B------:R-:W-:Y:S05]  /*2c00*/  BSYNC B1 ;  /* 0x0000000000017941 */ /* 0x000fea0003800000 */
.L_x_61:
[----:B------:R-:W-:Y:S01]  /*2c10*/  ISETP.LT.OR P4, PT, R3, 0x21, !P2 ;  /* 0x000000210300780c */ /* 0x000fe20005781670 */
[----:B------:R-:W-:Y:S01]  /*2c20*/  @!P5 IMAD R183, R183, R22, R23 ;  /* 0x00000016b7b7d224 */ /* 0x000fe200078e0217 */
[----:B------:R-:W-:Y:S01]  /*2c30*/  BSSY B1, `(.L_x_63) ;  /* 0x0000009000017945 */ /* 0x000fe20003800000 */
[C---:B------:R-:W-:Y:S02]  /*2c40*/  ISETP.LT.OR P3, PT, R3.reuse, 0x22, !P1 ;  /* 0x000000220300780c */ /* 0x040fe40004f61670 */
[----:B-1----:R-:W-:Y:S01]  /*2c50*/  @!P0 IADD3 R172, P6, R4, UR45, RZ ;  /* 0x0000002d04ac8c10 */ /* 0x002fe2000ffde0ff */
[----:B------:R1:W-:Y:S01]  /*2c60*/  @!P5 STG.E.U8 desc[UR36][R170.64+0x19], R183 ;  /* 0x000019b7aa00d986 */ /* 0x0003e2000c101124 */
[----:B------:R-:W-:-:S06]  /*2c70*/  ISETP.LT.OR P5, PT, R3, 0x22, !P2 ;  /* 0x000000220300780c */ /* 0x000fcc00057a1670 */
[----:B------:R-:W-:Y:S07]  /*2c80*/  @P4 BRA `(.L_x_64) ;  /* 0x00000000000c4947 */ /* 0x000fee0003800000 */
[----:B------:R-:W2:Y:S02]  /*2c90*/  LDG.E.U8 R18, desc[UR36][R216.64+0x20] ;  /* 0x00002024d8127981 */ /* 0x000ea4000c1e1100 */
[----:B--2---:R-:W-:-:S05]  /*2ca0*/  PRMT R20, R18, 0x8880, RZ ;  /* 0x0000888012147816 */ /* 0x004fca00000000ff */
[----:B------:R-:W-:-:S07]  /*2cb0*/  IMAD R23, R20, R19, RZ ;  /* 0x0000001314177224 */ /* 0x000fce00078e02ff */
.L_x_64:
[----:B------:R-:W-:Y:S05]  /*2cc0*/  BSYNC B1 ;  /* 0x0000000000017941 */ /* 0x000fea0003800000 */
.L_x_63:
[----:B-1----:R-:W-:Y:S01]  /*2cd0*/  @!P4 IMAD R171, R184, R22, R23 ;  /* 0x00000016b8abc224 */ /* 0x002fe200078e0217 */
[----:B------:R-:W-:Y:S04]  /*2ce0*/  BSSY B1, `(.L_x_65) ;  /* 0x0000006000017945 */ /* 0x000fe80003800000 */
[----:B------:R1:W-:Y:S01]  /*2cf0*/  @!P4 STG.E.U8 desc[UR36][R4.64+0x20], R171 ;  /* 0x000020ab0400c986 */ /* 0x0003e2000c101124 */
[----:B------:R-:W-:Y:S05]  /*2d00*/  @P5 BRA `(.L_x_66) ;  /* 0x00000000000c5947 */ /* 0x000fea0003800000 */
[----:B------:R-:W2:Y:S02]  /*2d10*/  LDG.E.U8 R18, desc[UR36][R216.64+0x21] ;  /* 0x00002124d8127981 */ /* 0x000ea4000c1e1100 */
[----:B--2---:R-:W-:-:S05]  /*2d20*/  PRMT R20, R18, 0x8880, RZ ;  /* 0x0000888012147816 */ /* 0x004fca00000000ff */
[----:B------:R-:W-:-:S07]  /*2d30*/  IMAD R23, R20, R19, RZ ;  /* 0x0000001314177224 */ /* 0x000fce00078e02ff */
.L_x_66:
[----:B------:R-:W-:Y:S05]  /*2d40*/  BSYNC B1 ;  /* 0x0000000000017941 */ /* 0x000fea0003800000 */
.L_x_65:
[----:B------:R-:W-:Y:S01]  /*2d50*/  @!P5 IMAD R185, R185, R22, R23 ;  /* 0x00000016b9b9d224 */ /* 0x000fe200078e0217 */
[----:B------:R-:W-:Y:S01]  /*2d60*/  BSSY B1, `(.L_x_67) ;  /* 0x0000007000017945 */ /* 0x000fe20003800000 */
[----:B------:R-:W-:-:S03]  /*2d70*/  @!P0 IADD3.X R173, R5, UR44, RZ, P6, !PT ;  /* 0x0000002c05ad8c10 */ /* 0x000fc6000b7fe4ff */
[----:B------:R2:W-:Y:S01]  /*2d80*/  @!P5 STG.E.U8 desc[UR36][R4.64+0x21], R185 ;  /* 0x000021b90400d986 */ /* 0x0005e2000c101124 */
[----:B------:R-:W-:Y:S05]  /*2d90*/  @P0 BRA `(.L_x_68) ;  /* 0x00000000000c0947 */ /* 0x000fea0003800000 */
[----:B------:R-:W5:Y:S02]  /*2da0*/  LDG.E.U8 R18, desc[UR36][R168.64+0x20] ;  /* 0x00002024a8127981 */ /* 0x000f64000c1e1100 */
[----:B-----5:R-:W-:-:S05]  /*2db0*/  PRMT R20, R18, 0x8880, RZ ;  /* 0x0000888012147816 */ /* 0x020fca00000000ff */
[----:B------:R-:W-:-:S07]  /*2dc0*/  IMAD R23, R20, R19, RZ ;  /* 0x0000001314177224 */ /* 0x000fce00078e02ff */
.L_x_68:
[----:B------:R-:W-:Y:S05]  /*2dd0*/  BSYNC B1 ;  /* 0x0000000000017941 */ /* 0x000fea0003800000 */
.L_x_67:
[----:B------:R-:W-:Y:S01]  /*2de0*/  @!P0 IMAD R175, R186, R22, R23 ;  /* 0x00000016baaf8224 */ /* 0x000fe200078e0217 */
[----:B------:R-:W-:Y:S01]  /*2df0*/  @!P3 IADD3 R170, P5, R4, UR45, RZ ;  /* 0x0000002d04aabc10 */ /* 0x000fe2000ffbe0ff */
[----:B------:R-:W-:Y:S01]  /*2e00*/  BSSY B1, `(.L_x_69) ;  /* 0x000000b000017945 */ /* 0x000fe20003800000 */
[----:B------:R-:W-:Y:S02]  /*2e10*/  ISETP.LT.OR P6, PT, R3, 0x29, !P2 ;  /* 0x000000290300780c */ /* 0x000fe400057c1670 */
[----:B------:R0:W-:Y:S01]  /*2e20*/  @!P0 STG.E.U8 desc[UR36][R172.64+0x20], R175 ;  /* 0x000020afac008986 */ /* 0x0001e2000c101124 */
[----:B-1----:R-:W-:Y:S02]  /*2e30*/  @!P3 IADD3.X R171, R5, UR44, RZ, P5, !PT ;  /* 0x0000002c05abbc10 */ /* 0x002fe4000affe4ff */
[C---:B------:R-:W-:Y:S02]  /*2e40*/  ISETP.LT.OR P0, PT, R3.reuse, 0x2a, !P2 ;  /* 0x0000002a0300780c */ /* 0x040fe40005701670 */
[----:B------:R-:W-:-:S02]  /*2e50*/  ISETP.LT.OR P4, PT, R3, 0x29, !P1 ;  /* 0x000000290300780c */ /* 0x000fc40004f81670 */
[----:B------:R-:W-:Y:S01]  /*2e60*/  ISETP.LT.OR P5, PT, R3, 0x2a, !P1 ;  /* 0x0000002a0300780c */ /* 0x000fe20004fa1670 */
[----:B------:R-:W-:-:S12]  /*2e70*/  @P3 BRA `(.L_x_70) ;  /* 0x00000000000c3947 */ /* 0x000fd80003800000 */
[----:B------:R-:W5:Y:S02]  /*2e80*/  LDG.E.U8 R18, desc[UR36][R168.64+0x21] ;  /* 0x00002124a8127981 */ /* 0x000f64000c1e1100 */
[----:B-----5:R-:W-:-:S05]  /*2e90*/  PRMT R20, R18, 0x8880, RZ ;  /* 0x0000888012147816 */ /* 0x020fca00000000ff */
[----:B------:R-:W-:-:S07]  /*2ea0*/  IMAD R23, R20, R19, RZ ;  /* 0x0000001314177224 */ /* 0x000fce00078e02ff */
.L_x_70:
[----:B------:R-:W-:Y:S05]  /*2eb0*/  BSYNC B1 ;  /* 0x0000000000017941 */ /* 0x000fea0003800000 */
.L_x_69:
[----:B------:R-:W-:Y:S01]  /*2ec0*/  @!P3 IMAD R187, R187, R22, R23 ;  /* 0x00000016bbbbb224 */ /* 0x000fe200078e0217 */
[----:B------:R-:W-:Y:S04]  /*2ed0*/  BSSY B1, `(.L_x_71) ;  /* 0x0000006000017945 */ /* 0x000fe80003800000 */
[----:B------:R1:W-:Y:S01]  /*2ee0*/  @!P3 STG.E.U8 desc[UR36][R170.64+0x21], R187 ;  /* 0x000021bbaa00b986 */ /* 0x0003e2000c101124 */
[----:B------:R-:W-:Y:S05]  /*2ef0*/  @P6 BRA `(.L_x_72) ;  /* 0x00000000000c6947 */ /* 0x000fea0003800000 */
[----:B------:R-:W5:Y:S02]  /*2f00*/  LDG.E.U8 R18, desc[UR36][R216.64+0x28] ;  /* 0x00002824d8127981 */ /* 0x000f64000c1e1100 */
[----:B-----5:R-:W-:-:S05]  /*2f10*/  PRMT R20, R18, 0x8880, RZ ;  /* 0x0000888012147816 */ /* 0x020fca00000000ff */
[----:B------:R-:W-:-:S07]  /*2f20*/  IMAD R23, R20, R19, RZ ;  /* 0x0000001314177224 */ /* 0x000fce00078e02ff */
.L_x_72:
[----:B------:R-:W-:Y:S05]  /*2f30*/  BSYNC B1 ;  /* 0x0000000000017941 */ /* 0x000fea0003800000 */
.L_x_71:
[----:B-1----:R-:W-:Y:S01]  /*2f40*/  @!P6 IMAD R171, R188, R22, R23 ;  /* 0x00000016bcabe224 */ /* 0x002fe200078e0217 */
[----:B------:R-:W-:Y:S04]  /*2f50*/  BSSY B1, `(.L_x_73) ;  /* 0x0000006000017945 */ /* 0x000fe80003800000 */
[----:B------:R1:W-:Y:S01]  /*2f60*/  @!P6 STG.E.U8 desc[UR36][R4.64+0x28], R171 ;  /* 0x000028ab0400e986 */ /* 0x0003e2000c101124 */
[----:B------:R-:W-:Y:S05]  /*2f70*/  @P0 BRA `(.L_x_74) ;  /* 0x00000000000c0947 */ /* 0x000fea0003800000 */
[----:B------:R-:W5:Y:S02]  /*2f80*/  LDG.E.U8 R18, desc[UR36][R216.64+0x29] ;  /* 0x00002924d8127981 */ /* 0x000f64000c1e1100 */
[----:B-----5:R-:W-:-:S05]  /*2f90*/  PRMT R20, R18, 0x8880, RZ ;  /* 0x0000888012147816 */ /* 0x020fca00000000ff */
[----:B------:R-:W-:-:S07]  /*2fa0*/  IMAD R23, R20, R19, RZ ;  /* 0x0000001314177224 */ /* 0x000fce00078e02ff */
.L_x_74:
[----:B------:R-:W-:Y:S05]  /*2fb0*/  BSYNC B1 ;  /* 0x0000000000017941 */ /* 0x000fea0003800000 */
.L_x_73:
[----:B------:R-:W-:Y:S01]  /*2fc0*/  @!P0 IMAD R189, R189, R22, R23 ;  /* 0x00000016bdbd8224 */ /* 0x000fe200078e0217 */
[----:B------:R-:W-:Y:S01]  /*2fd0*/  BSSY B1, `(.L_x_75) ;  /* 0x000000a000017945 */ /* 0x000fe20003800000 */
[----:B------:R-:W-:Y:S02]  /*2fe0*/  ISETP.LT.OR P3, PT, R3, 0x31, !P1 ;  /* 0x000000310300780c */ /* 0x000fe40004f61670 */
[C---:B0-----:R-:W-:Y:S01]  /*2ff0*/  @!P5 IADD3 R172, P6, R4.reuse, UR45, RZ ;  /* 0x0000002d04acdc10 */ /* 0x041fe2000ffde0ff */
[----:B------:R0:W-:Y:S01]  /*3000*/  @!P0 STG.E.U8 desc[UR36][R4.64+0x29], R189 ;  /* 0x000029bd04008986 */ /* 0x0001e2000c101124 */
[----:B------:R-:W-:-:S04]  /*3010*/  @!P4 IADD3 R170, P0, R4, UR45, RZ ;  /* 0x0000002d04aacc10 */ /* 0x000fc8000ff1e0ff */
[----:B-1----:R-:W-:Y:S01]  /*3020*/  @!P4 IADD3.X R171, R5, UR44, RZ, P0, !PT ;  /* 0x0000002c05abcc10 */ /* 0x002fe200087fe4ff */
[----:B------:R-:W-:Y:S08]  /*3030*/  @P4 BRA `(.L_x_76) ;  /* 0x00000000000c4947 */ /* 0x000ff00003800000 */
[----:B------:R-:W5:Y:S02]  /*3040*/  LDG.E.U8 R18, desc[UR36][R168.64+0x28] ;  /* 0x00002824a8127981 */ /* 0x000f64000c1e1100 */
[----:B-----5:R-:W-:-:S05]  /*3050*/  PRMT R20, R18, 0x8880, RZ ;  /* 0x0000888012147816 */ /* 0x020fca00000000ff */
[----:B------:R-:W-:-:S07]  /*3060*/  IMAD R23, R20, R19, RZ ;  /* 0x0000001314177224 */ /* 0x000fce00078e02ff */
.L_x_76:
[----:B------:R-:W-:Y:S05]  /*3070*/  BSYNC B1 ;  /* 0x0000000000017941 */ /* 0x000fea0003800000 */
.L_x_75:
        /* <DEDUP_REMOVED lines=8> */
.L_x_78:
[----:B------:R-:W-:Y:S05]  /*3100*/  BSYNC B1 ;  /* 0x0000000000017941 */ /* 0x000fea0003800000 */
.L_x_77:
        /* <DEDUP_REMOVED lines=8> */
[----:B------:R-:W5:Y:S02]  /*3190*/  LDG.E.U8 R18, desc[UR36][R216.64+0x30] ;  /* 0x00003024d8127981 */ /* 0x000f64000c1e1100 */
[----:B-----5:R-:W-:-:S05]  /*31a0*/  PRMT R20, R18, 0x8880, RZ ;  /* 0x0000888012147816 */ /* 0x020fca00000000ff */
[----:B------:R-:W-:-:S07]  /*31b0*/  IMAD R23, R20, R19, RZ ;  /* 0x0000001314177224 */ /* 0x000fce00078e02ff */
.L_x_80:
[----:B------:R-:W-:Y:S05]  /*31c0*/  BSYNC B1 ;  /* 0x0000000000017941 */ /* 0x000fea0003800000 */
.L_x_79:
[----:B-1----:R-:W-:Y:S01]  /*31d0*/  @!P4 IMAD R173, R192, R22, R23 ;  /* 0x00000016c0adc224 */ /* 0x002fe200078e0217 */
[----:B------:R-:W-:Y:S04]  /*31e0*/  BSSY B1, `(.L_x_81) ;  /* 0x0000006000017945 */ /* 0x000fe80003800000 */
[----:B------:R1:W-:Y:S01]  /*31f0*/  @!P4 STG.E.U8 desc[UR36][R4.64+0x30], R173 ;  /* 0x000030ad0400c986 */ /* 0x0003e2000c101124 */
[----:B------:R-:W-:Y:S05]  /*3200*/  @P5 BRA `(.L_x_82) ;  /* 0x00000000000c5947 */ /* 0x000fea0003800000 */
[----:B------:R-:W5:Y:S02]  /*3210*/  LDG.E.U8 R18, desc[UR36][R216.64+0x31] ;  /* 0x00003124d8127981 */ /* 0x000f64000c1e1100 */
[----:B-----5:R-:W-:-:S05]  /*3220*/  PRMT R20, R18, 0x8880, RZ ;  /* 0x0000888012147816 */ /* 0x020fca00000000ff */
[----:B------:R-:W-:-:S07]  /*3230*/  IMAD R23, R20, R19, RZ ;  /* 0x0000001314177224 */ /* 0x000fce00078e02ff */
.L_x_82:
[----:B------:R-:W-:Y:S05]  /*3240*/  BSYNC B1 ;  /* 0x0000000000017941 */ /* 0x000fea0003800000 */
.L_x_81:
        /* <DEDUP_REMOVED lines=8> */
.L_x_84:
[----:B------:R-:W-:Y:S05]  /*32d0*/  BSYNC B1 ;  /* 0x0000000000017941 */ /* 0x000fea0003800000 */
.L_x_83:
        /* <DEDUP_REMOVED lines=13> */
.L_x_86:
[----:B------:R-:W-:Y:S05]  /*33b0*/  BSYNC B1 ;  /* 0x0000000000017941 */ /* 0x000fea0003800000 */
.L_x_85:
[----:B------:R-:W-:Y:S01]  /*33c0*/  @!P0 IMAD R195, R195, R22, R23 ;  /* 0x00000016c3c38224 */ /* 0x000fe200078e0217 */
[----:B------:R-:W-:Y:S04]  /*33d0*/  BSSY B1, `(.L_x_87) ;  /* 0x0000006000017945 */ /* 0x000fe80003800000 */
[----:B------:R1:W-:Y:S01]  /*33e0*/  @!P0 STG.E.U8 desc[UR36][R172.64+0x31], R195 ;  /* 0x000031c3ac008986 */ /* 0x0003e2000c101124 */
[----:B------:R-:W-:Y:S05]  /*33f0*/  @P6 BRA `(.L_x_88) ;  /* 0x00000000000c6947 */ /* 0x000fea0003800000 */
[----:B------:R-:W5:Y:S02]  /*3400*/  LDG.E.U8 R18, desc[UR36][R216.64+0x38] ;  /* 0x00003824d8127981 */ /* 0x000f64000c1e1100 */
[----:B-----5:R-:W-:-:S05]  /*3410*/  PRMT R20, R18, 0x8880, RZ ;  /* 0x0000888012147816 */ /* 0x020fca00000000ff */
[----:B------:R-:W-:-:S07]  /*3420*/  IMAD R23, R20, R19, RZ ;  /* 0x0000001314177224 */ /* 0x000fce00078e02ff */
.L_x_88:
[----:B------:R-:W-:Y:S05]  /*3430*/  BSYNC B1 ;  /* 0x0000000000017941 */ /* 0x000fea0003800000 */
.L_x_87:
[----:B0-----:R-:W-:Y:S01]  /*3440*/  @!P6 IMAD R171, R196, R22, R23 ;  /* 0x00000016c4abe224 */ /* 0x001fe200078e0217 */
[----:B------:R-:W-:Y:S04]  /*3450*/  BSSY B1, `(.L_x_89) ;  /* 0x0000006000017945 */ /* 0x000fe80003800000 */
[----:B------:R0:W-:Y:S01]  /*3460*/  @!P6 STG.E.U8 desc[UR36][R4.64+0x38], R171 ;  /* 0x000038ab0400e986 */ /* 0x0001e2000c101124 */
[----:B------:R-:W-:Y:S05]  /*3470*/  @P3 BRA `(.L_x_90) ;  /* 0x00000000000c3947 */ /* 0x000fea0003800000 */
[----:B------:R-:W5:Y:S02]  /*3480*/  LDG.E.U8 R18, desc[UR36][R216.64+0x39] ;  /* 0x00003924d8127981 */ /* 0x000f64000c1e1100 */
[----:B-----5:R-:W-:-:S05]  /*3490*/  PRMT R20, R18, 0x8880, RZ ;  /* 0x0000888012147816 */ /* 0x020fca00000000ff */
[----:B------:R-:W-:-:S07]  /*34a0*/  IMAD R23, R20, R19, RZ ;  /* 0x0000001314177224 */ /* 0x000fce00078e02ff */
.L_x_90:
[----:B------:R-:W-:Y:S05]  /*34b0*/  BSYNC B1 ;  /* 0x0000000000017941 */ /* 0x000fea0003800000 */
.L_x_89:
[----:B------:R-:W-:Y:S01]  /*34c0*/  @!P3 IMAD R197, R197, R22, R23 ;  /* 0x00000016c5c5b224 */ /* 0x000fe200078e0217 */
[----:B------:R-:W-:Y:S01]  /*34d0*/  BSSY B1, `(.L_x_91) ;  /* 0x000000a000017945 */ /* 0x000fe20003800000 */
[----:B------:R-:W-:Y:S02]  /*34e0*/  ISETP.LT.OR P0, PT, R3, 0x41, !P1 ;  /* 0x000000410300780c */ /* 0x000fe40004f01670 */
[C---:B-1----:R-:W-:Y:S01]  /*34f0*/  @!P5 IADD3 R172, P6, R4.reuse, UR45, RZ ;  /* 0x0000002d04acdc10 */ /* 0x042fe2000ffde0ff */
[----:B------:R1:W-:Y:S01]  /*3500*/  @!P3 STG.E.U8 desc[UR36][R4.64+0x39], R197 ;  /* 0x000039c50400b986 */ /* 0x0003e2000c101124 */
[----:B------:R-:W-:-:S04]  /*3510*/  @!P4 IADD3 R170, P3, R4, UR45, RZ ;  /* 0x0000002d04aacc10 */ /* 0x000fc8000ff7e0ff */
[----:B0-----:R-:W-:Y:S01]  /*3520*/  @!P4 IADD3.X R171, R5, UR44, RZ, P3, !PT ;  /* 0x0000002c05abcc10 */ /* 0x001fe20009ffe4ff */
[----:B------:R-:W-:Y:S08]  /*3530*/  @P4 BRA `(.L_x_92) ;  /* 0x00000000000c4947 */ /* 0x000ff00003800000 */
[----:B------:R-:W5:Y:S02]  /*3540*/  LDG.E.U8 R18, desc[UR36][R168.64+0x38] ;  /* 0x00003824a8127981 */ /* 0x000f64000c1e1100 */
[----:B-----5:R-:W-:-:S05]  /*3550*/  PRMT R20, R18, 0x8880, RZ ;  /* 0x0000888012147816 */ /* 0x020fca00000000ff */
[----:B------:R-:W-:-:S07]  /*3560*/  IMAD R23, R20, R19, RZ ;  /* 0x0000001314177224 */ /* 0x000fce00078e02ff */
.L_x_92:
[----:B------:R-:W-:Y:S05]  /*3570*/  BSYNC B1 ;  /* 0x0000000000017941 */ /* 0x000fea0003800000 */
.L_x_91:
        /* <DEDUP_REMOVED lines=8> */
.L_x_94:
[----:B------:R-:W-:Y:S05]  /*3600*/  BSYNC B1 ;  /* 0x0000000000017941 */ /* 0x000fea0003800000 */
.L_x_93:
[----:B------:R-:W-:Y:S01]  /*3610*/  ISETP.LT.OR P3, PT, R3, 0x41, !P2 ;  /* 0x000000410300780c */ /* 0x000fe20005761670 */
[----:B------:R-:W-:Y:S01]  /*3620*/  @!P5 IMAD R199, R199, R22, R23 ;  /* 0x00000016c7c7d224 */ /* 0x000fe200078e0217 */
[----:B------:R-:W-:Y:S01]  /*3630*/  BSSY B1, `(.L_x_95) ;  /* 0x0000009000017945 */ /* 0x000fe20003800000 */
[C---:B------:R-:W-:Y:S02]  /*3640*/  ISETP.LT.OR P4, PT, R3.reuse, 0x42, !P2 ;  /* 0x000000420300780c */ /* 0x040fe40005781670 */
[----:B0-----:R-:W-:Y:S01]  /*3650*/  @!P0 IADD3 R170, P6, R4, UR45, RZ ;  /* 0x0000002d04aa8c10 */ /* 0x001fe2000ffde0ff */
[----:B------:R0:W-:Y:S01]  /*3660*/  @!P5 STG.E.U8 desc[UR36][R172.64+0x39], R199 ;  /* 0x000039c7ac00d986 */ /* 0x0001e2000c101124 */
[----:B------:R-:W-:-:S06]  /*3670*/  ISETP.LT.OR P5, PT, R3, 0x42, !P1 ;  /* 0x000000420300780c */ /* 0x000fcc0004fa1670 */
[----:B------:R-:W-:Y:S07]  /*3680*/  @P3 BRA `(.L_x_96) ;  /* 0x00000000000c3947 */ /* 0x000fee0003800000 */
[----:B------:R-:W5:Y:S02]  /*3690*/  LDG.E.U8 R18, desc[UR36][R216.64+0x40] ;  /* 0x00004024d8127981 */ /* 0x000f64000c1e1100 */
[----:B-----5:R-:W-:-:S05]  /*36a0*/  PRMT R20, R18, 0x8880, RZ ;  /* 0x0000888012147816 */ /* 0x020fca00000000ff */
[----:B------:R-:W-:-:S07]  /*36b0*/  IMAD R23, R20, R19, RZ ;  /* 0x0000001314177224 */ /* 0x000fce00078e02ff */
.L_x_96:
[----:B------:R-:W-:Y:S05]  /*36c0*/  BSYNC B1 ;  /* 0x0000000000017941 */ /* 0x000fea0003800000 */
.L_x_95:
[----:B0-----:R-:W-:Y:S01]  /*36d0*/  @!P3 IMAD R173, R200, R22, R23 ;  /* 0x00000016c8adb224 */ /* 0x001fe200078e0217 */
[----:B------:R-:W-:Y:S04]  /*36e0*/  BSSY B1, `(.L_x_97) ;  /* 0x0000006000017945 */ /* 0x000fe80003800000 */
[----:B------:R0:W-:Y:S01]  /*36f0*/  @!P3 STG.E.U8 desc[UR36][R4.64+0x40], R173 ;  /* 0x000040ad0400b986 */ /* 0x0001e2000c101124 */
[----:B------:R-:W-:Y:S05]  /*3700*/  @P4 BRA `(.L_x_98) ;  /* 0x00000000000c4947 */ /* 0x000fea0003800000 */
[----:B------:R-:W5:Y:S02]  /*3710*/  LDG.E.U8 R18, desc[UR36][R216.64+0x41] ;  /* 0x00004124d8127981 */ /* 0x000f64000c1e1100 */
[----:B-----5:R-:W-:-:S05]  /*3720*/  PRMT R20, R18, 0x8880, RZ ;  /* 0x0000888012147816 */ /* 0x020fca00000000ff */
[----:B------:R-:W-:-:S07]  /*3730*/  IMAD R23, R20, R19, RZ ;  /* 0x0000001314177224 */ /* 0x000fce00078e02ff */
.L_x_98:
[----:B------:R-:W-:Y:S05]  /*3740*/  BSYNC B1 ;  /* 0x0000000000017941 */ /* 0x000fea0003800000 */
.L_x_97:
        /* <DEDUP_REMOVED lines=8> */
.L_x_100:
[----:B------:R-:W-:Y:S05]  /*37d0*/  BSYNC B1 ;  /* 0x0000000000017941 */ /* 0x000fea0003800000 */
.L_x_99:
[----:B------:R-:W-:Y:S01]  /*37e0*/  @!P0 IMAD R175, R202, R22, R23 ;  /* 0x00000016caaf8224 */ /* 0x000fe200078e0217 */
[----:B------:R-:W-:Y:S01]  /*37f0*/  @!P5 IADD3 R172, P4, R4, UR45, RZ ;  /* 0x0000002d04acdc10 */ /* 0x000fe2000ff9e0ff */
[----:B------:R-:W-:Y:S01]  /*3800*/  BSSY B1, `(.L_x_101) ;  /* 0x000000b000017945 */ /* 0x000fe20003800000 */
[----:B------:R-:W-:Y:S02]  /*3810*/  ISETP.LT.OR P6, PT, R3, 0x49, !P2 ;  /* 0x000000490300780c */ /* 0x000fe400057c1670 */
[----:B------:R1:W-:Y:S01]  /*3820*/  @!P0 STG.E.U8 desc[UR36][R170.64+0x40], R175 ;  /* 0x000040afaa008986 */ /* 0x0003e2000c101124 */
[----:B0-----:R-:W-:Y:S02]  /*3830*/  @!P5 IADD3.X R173, R5, UR44, RZ, P4, !PT ;  /* 0x0000002c05addc10 */ /* 0x001fe4000a7fe4ff */
[C---:B------:R-:W-:Y:S02]  /*3840*/  ISETP.LT.OR P3, PT, R3.reuse, 0x4a, !P2 ;  /* 0x0000004a0300780c */ /* 0x040fe40005761670 */
[----:B------:R-:W-:-:S02]  /*3850*/  ISETP.LT.OR P0, PT, R3, 0x49, !P1 ;  /* 0x000000490300780c */ /* 0x000fc40004f01670 */
[----:B------:R-:W-:Y:S01]  /*3860*/  ISETP.LT.OR P4, PT, R3, 0x4a, !P1 ;  /* 0x0000004a0300780c */ /* 0x000fe20004f81670 */
[----:B------:R-:W-:-:S12]  /*3870*/  @P5 BRA `(.L_x_102) ;  /* 0x00000000000c5947 */ /* 0x000fd80003800000 */
[----:B------:R-:W5:Y:S02]  /*3880*/  LDG.E.U8 R18, desc[UR36][R168.64+0x41] ;  /* 0x00004124a8127981 */ /* 0x000f64000c1e1100 */
[----:B-----5:R-:W-:-:S05]  /*3890*/  PRMT R20, R18, 0x8880, RZ ;  /* 0x0000888012147816 */ /* 0x020fca00000000ff */
[----:B------:R-:W-:-:S07]  /*38a0*/  IMAD R23, R20, R19, RZ ;  /* 0x0000001314177224 */ /* 0x000fce00078e02ff */
.L_x_102:
[----:B------:R-:W-:Y:S05]  /*38b0*/  BSYNC B1 ;  /* 0x0000000000017941 */ /* 0x000fea0003800000 */
.L_x_101:
[----:B------:R-:W-:Y:S01]  /*38c0*/  @!P5 IMAD R203, R203, R22, R23 ;  /* 0x00000016cbcbd224 */ /* 0x000fe200078e0217 */
[----:B------:R-:W-:Y:S04]  /*38d0*/  BSSY B1, `(.L_x_103) ;  /* 0x0000006000017945 */ /* 0x000fe80003800000 */
[----:B------:R0:W-:Y:S01]  /*38e0*/  @!P5 STG.E.U8 desc[UR36][R172.64+0x41], R203 ;  /* 0x000041cbac00d986 */ /* 0x0001e2000c101124 */
[----:B------:R-:W-:Y:S05]  /*38f0*/  @P6 BRA `(.L_x_104) ;  /* 0x00000000000c6947 */ /* 0x000fea0003800000 */
[----:B------:R-:W5:Y:S02]  /*3900*/  LDG.E.U8 R18, desc[UR36][R216.64+0x48] ;  /* 0x00004824d8127981 */ /* 0x000f64000c1e1100 */
[----:B-----5:R-:W-:-:S05]  /*3910*/  PRMT R20, R18, 0x8880, RZ ;  /* 0x0000888012147816 */ /* 0x020fca00000000ff */
[----:B------:R-:W-:-:S07]  /*3920*/  IMAD R23, R20, R19, RZ ;  /* 0x0000001314177224 */ /* 0x000fce00078e02ff */
.L_x_104:
[----:B------:R-:W-:Y:S05]  /*3930*/  BSYNC B1 ;  /* 0x0000000000017941 */ /* 0x000fea0003800000 */
.L_x_103:
[----:B-1----:R-:W-:Y:S01]  /*3940*/  @!P6 IMAD R171, R204, R22, R23 ;  /* 0x00000016ccabe224 */ /* 0x002fe200078e0217 */
[----:B------:R-:W-:Y:S04]  /*3950*/  BSSY B1, `(.L_x_105) ;  /* 0x0000006000017945 */ /* 0x000fe80003800000 */
[----:B------:R1:W-:Y:S01]  /*3960*/  @!P6 STG.E.U8 desc[UR36][R4.64+0x48], R171 ;  /* 0x000048ab0400e986 */ /* 0x0003e2000c101124 */
[----:B------:R-:W-:Y:S05]  /*3970*/  @P3 BRA `(.L_x_106) ;  /* 0x00000000000c3947 */ /* 0x000fea0003800000 */
[----:B------:R-:W5:Y:S02]  /*3980*/  LDG.E.U8 R18, desc[UR36][R216.64+0x49] ;  /* 0x00004924d8127981 */ /* 0x000f64000c1e1100 */
[----:B-----5:R-:W-:-:S05]  /*3990*/  PRMT R20, R18, 0x8880, RZ ;  /* 0x0000888012147816 */ /* 0x020fca00000000ff */
[----:B------:R-:W-:-:S07]  /*39a0*/  IMAD R23, R20, R19, RZ ;  /* 0x0000001314177224 */ /* 0x000fce00078e02ff */
.L_x_106:
[----:B------:R-:W-:Y:S05]  /*39b0*/  BSYNC B1 ;  /* 0x0000000000017941 */ /* 0x000fea0003800000 */
.L_x_105:
[----:B------:R-:W-:Y:S01]  /*39c0*/  @!P3 IMAD R205, R205, R22, R23 ;  /* 0x00000016cdcdb224 */ /* 0x000fe200078e0217 */
[C---:B------:R-:W-:Y:S01]  /*39d0*/  @!P0 IADD3 R170, P6, R4.reuse, UR45, RZ ;  /* 0x0000002d04aa8c10 */ /* 0x040fe2000ffde0ff */
[----:B------:R-:W-:Y:S01]  /*39e0*/  BSSY B1, `(.L_x_107) ;  /* 0x000000a000017945 */ /* 0x000fe20003800000 */
[----:B------:R-:W-:Y:S02]  /*39f0*/  ISETP.LT.OR P5, PT, R3, 0x51, !P1 ;  /* 0x000000510300780c */ /* 0x000fe40004fa1670 */
[----:B------:R2:W-:Y:S01]  /*3a00*/  @!P3 STG.E.U8 desc[UR36][R4.64+0x49], R205 ;  /* 0x000049cd0400b986 */ /* 0x0005e2000c101124 */
[----:B-1----:R-:W-:Y:S02]  /*3a10*/  @!P0 IADD3.X R171, R5, UR44, RZ, P6, !PT ;  /* 0x0000002c05ab8c10 */ /* 0x002fe4000b7fe4ff */
[----:B------:R-:W-:Y:S02]  /*3a20*/  ISETP.LT.OR P3, PT, R3, 0x51, !P2 ;  /* 0x000000510300780c */ /* 0x000fe40005761670 */
[----:B0-----:R-:W-:Y:S01]  /*3a30*/  @!P4 IADD3 R172, P6, R4, UR45, RZ ;  /* 0x0000002d04accc10 */ /* 0x001fe2000ffde0ff */
[----:B------:R-:W-:-:S12]  /*3a40*/  @P0 BRA `(.L_x_108) ;  /* 0x00000000000c0947 */ /* 0x000fd80003800000 */
[----:B------:R-:W5:Y:S02]  /*3a50*/  LDG.E.U8 R18, desc[UR36][R168.64+0x48] ;  /* 0x00004824a8127981 */ /* 0x000f64000c1e1100 */
[----:B-----5:R-:W-:-:S05]  /*3a60*/  PRMT R20, R18, 0x8880, RZ ;  /* 0x0000888012147816 */ /* 0x020fca00000000ff */
[----:B------:R-:W-:-:S07]  /*3a70*/  IMAD R23, R20, R19, RZ ;  /* 0x0000001314177224 */ /* 0x000fce00078e02ff */
.L_x_108:
[----:B------:R-:W-:Y:S05]  /*3a80*/  BSYNC B1 ;  /* 0x0000000000017941 */ /* 0x000fea0003800000 */
.L_x_107:
        /* <DEDUP_REMOVED lines=8> */
.L_x_110:
[----:B------:R-:W-:Y:S05]  /*3b10*/  BSYNC B1 ;  /* 0x0000000000017941 */ /* 0x000fea0003800000 */
.L_x_109:
[----:B------:R-:W-:Y:S01]  /*3b20*/  @!P4 IMAD R207, R207, R22, R23 ;  /* 0x00000016cfcfc224 */ /* 0x000fe200078e0217 */
[----:B------:R-:W-:Y:S04]  /*3b30*/  BSSY B1, `(.L_x_111) ;  /* 0x0000006000017945 */ /* 0x000fe80003800000 */
[----:B------:R1:W-:Y:S01]  /*3b40*/  @!P4 STG.E.U8 desc[UR36][R172.64+0x49], R207 ;  /* 0x000049cfac00c986 */ /* 0x0003e2000c101124 */
[----:B------:R-:W-:Y:S05]  /*3b50*/  @P3 BRA `(.L_x_112) ;  /* 0x00000000000c3947 */ /* 0x000fea0003800000 */
[----:B------:R-:W5:Y:S02]  /*3b60*/  LDG.E.U8 R18, desc[UR36][R216.64+0x50] ;  /* 0x00005024d8127981 */ /* 0x000f64000c1e1100 */
[----:B-----5:R-:W-:-:S05]  /*3b70*/  PRMT R20, R18, 0x8880, RZ ;  /* 0x0000888012147816 */ /* 0x020fca00000000ff */
[----:B------:R-:W-:-:S07]  /*3b80*/  IMAD R23, R20, R19, RZ ;  /* 0x0000001314177224 */ /* 0x000fce00078e02ff */
.L_x_112:
[----:B------:R-:W-:Y:S05]  /*3b90*/  BSYNC B1 ;  /* 0x0000000000017941 */ /* 0x000fea0003800000 */
.L_x_111:
[----:B-1----:R-:W-:Y:S01]  /*3ba0*/  @!P3 IMAD R173, R208, R22, R23 ;  /* 0x00000016d0adb224 */ /* 0x002fe200078e0217 */
[----:B------:R-:W-:Y:S01]  /*3bb0*/  BSSY B1, `(.L_x_113) ;  /* 0x000000a000017945 */ /* 0x000fe20003800000 */
[----:B------:R-:W-:Y:S02]  /*3bc0*/  ISETP.GE.AND P0, PT, R0, 0x81, PT ;  /* 0x000000810000780c */ /* 0x000fe40003f06270 */
[C---:B------:R-:W-:Y:S01]  /*3bd0*/  ISETP.LT.OR P4, PT, R3.reuse, 0x52, !P1 ;  /* 0x000000520300780c */ /* 0x040fe20004f81670 */
[----:B------:R1:W-:Y:S01]  /*3be0*/  @!P3 STG.E.U8 desc[UR36][R4.64+0x50], R173 ;  /* 0x000050ad0400b986 */ /* 0x0003e2000c101124 */
[----:B------:R-:W-:Y:S02]  /*3bf0*/  ISETP.LT.OR P3, PT, R3, 0x52, !P2 ;  /* 0x000000520300780c */ /* 0x000fe40005761670 */
[----:B0-----:R-:W-:-:S11]  /*3c00*/  @!P5 IADD3 R170, P6, R4, UR45, RZ ;  /* 0x0000002d04aadc10 */ /* 0x001fd6000ffde0ff */
[----:B-1----:R-:W-:Y:S05]  /*3c10*/  @P3 BRA `(.L_x_114) ;  /* 0x00000000000c3947 */ /* 0x002fea0003800000 */
[----:B------:R-:W5:Y:S02]  /*3c20*/  LDG.E.U8 R18, desc[UR36][R216.64+0x51] ;  /* 0x00005124d8127981 */ /* 0x000f64000c1e1100 */
[----:B-----5:R-:W-:-:S05]  /*3c30*/  PRMT R20, R18, 0x8880, RZ ;  /* 0x0000888012147816 */ /* 0x020fca00000000ff */
[----:B------:R-:W-:-:S07]  /*3c40*/  IMAD R23, R20, R19, RZ ;  /* 0x0000001314177224 */ /* 0x000fce00078e02ff */
.L_x_114:
[----:B------:R-:W-:Y:S05]  /*3c50*/  BSYNC B1 ;  /* 0x0000000000017941 */ /* 0x000fea0003800000 */
.L_x_113:
        /* <DEDUP_REMOVED lines=8> */
.L_x_116:
[----:B------:R-:W-:Y:S05]  /*3ce0*/  BSYNC B1 ;  /* 0x0000000000017941 */ /* 0x000fea0003800000 */
.L_x_115:
[----:B------:R-:W-:Y:S01]  /*3cf0*/  @!P5 IMAD R175, R210, R22, R23 ;  /* 0x00000016d2afd224 */ /* 0x000fe200078e0217 */
[----:B------:R-:W-:Y:S01]  /*3d00*/  BSSY B1, `(.L_x_117) ;  /* 0x000000b000017945 */ /* 0x000fe20003800000 */
[C---:B------:R-:W-:Y:S02]  /*3d10*/  ISETP.LT.OR P3, PT, R3.reuse, 0x59, !P2 ;  /* 0x000000590300780c */ /* 0x040fe40005761670 */
[C---:B------:R-:W-:Y:S01]  /*3d20*/  ISETP.LT.OR P2, PT, R3.reuse, 0x5a, !P2 ;  /* 0x0000005a0300780c */ /* 0x040fe20005741670 */
[----:B------:R1:W-:Y:S01]  /*3d30*/  @!P5 STG.E.U8 desc[UR36][R170.64+0x50], R175 ;  /* 0x000050afaa00d986 */ /* 0x0003e2000c101124 */
[----:B------:R-:W-:Y:S02]  /*3d40*/  @!P4 IADD3 R172, P5, R4, UR45, RZ ;  /* 0x0000002d04accc10 */ /* 0x000fe4000ffbe0ff */
[----:B------:R-:W-:Y:S02]  /*3d50*/  ISETP.LT.OR P6, PT, R3, 0x59, !P1 ;  /* 0x000000590300780c */ /* 0x000fe40004fc1670 */
[----:B------:R-:W-:Y:S01]  /*3d60*/  @!P4 IADD3.X R173, R5, UR44, RZ, P5, !PT ;  /* 0x0000002c05adcc10 */ /* 0x000fe2000affe4ff */
[----:B------:R-:W-:Y:S10]  /*3d70*/  @P4 BRA `(.L_x_118) ;  /* 0x00000000000c4947 */ /* 0x000ff40003800000 */
[----:B------:R-:W5:Y:S02]  /*3d80*/  LDG.E.U8 R18, desc[UR36][R168.64+0x51] ;  /* 0x00005124a8127981 */ /* 0x000f64000c1e1100 */
[----:B-----5:R-:W-:-:S05]  /*3d90*/  PRMT R20, R18, 0x8880, RZ ;  /* 0x0000888012147816 */ /* 0x020fca00000000ff */
[----:B------:R-:W-:-:S07]  /*3da0*/  IMAD R23, R20, R19, RZ ;  /* 0x0000001314177224 */ /* 0x000fce00078e02ff */
.L_x_118:
[----:B------:R-:W-:Y:S05]  /*3db0*/  BSYNC B1 ;  /* 0x0000000000017941 */ /* 0x000fea0003800000 */
.L_x_117:
[----:B------:R-:W-:Y:S01]  /*3dc0*/  @!P4 IMAD R211, R211, R22, R23 ;  /* 0x00000016d3d3c224 */ /* 0x000fe200078e0217 */
[----:B------:R-:W-:Y:S04]  /*3dd0*/  BSSY B1, `(.L_x_119) ;  /* 0x0000006000017945 */ /* 0x000fe80003800000 */
[----:B------:R0:W-:Y:S01]  /*3de0*/  @!P4 STG.E.U8 desc[UR36][R172.64+0x51], R211 ;  /* 0x000051d3ac00c986 */ /* 0x0001e2000c101124 */
[----:B------:R-:W-:Y:S05]  /*3df0*/  @P3 BRA `(.L_x_120) ;  /* 0x00000000000c3947 */ /* 0x000fea0003800000 */
[----:B------:R-:W5:Y:S02]  /*3e00*/  LDG.E.U8 R18, desc[UR36][R216.64+0x58] ;  /* 0x00005824d8127981 */ /* 0x000f64000c1e1100 */
[----:B-----5:R-:W-:-:S05]  /*3e10*/  PRMT R20, R18, 0x8880, RZ ;  /* 0x0000888012147816 */ /* 0x020fca00000000ff */
[----:B------:R-:W-:-:S07]  /*3e20*/  IMAD R23, R20, R19, RZ ;  /* 0x0000001314177224 */ /* 0x000fce00078e02ff */
.L_x_120:
[----:B------:R-:W-:Y:S05]  /*3e30*/  BSYNC B1 ;  /* 0x0000000000017941 */ /* 0x000fea0003800000 */
.L_x_119:
[----:B-1----:R-:W-:Y:S01]  /*3e40*/  @!P3 IMAD R171, R212, R22, R23 ;  /* 0x00000016d4abb224 */ /* 0x002fe200078e0217 */
[----:B------:R-:W-:Y:S04]  /*3e50*/  BSSY B1, `(.L_x_121) ;  /* 0x0000006000017945 */ /* 0x000fe80003800000 */
[----:B------:R1:W-:Y:S01]  /*3e60*/  @!P3 STG.E.U8 desc[UR36][R4.64+0x58], R171 ;  /* 0x000058ab0400b986 */ /* 0x0003e2000c101124 */
[----:B------:R-:W-:Y:S05]  /*3e70*/  @P2 BRA `(.L_x_122) ;  /* 0x00000000000c2947 */ /* 0x000fea0003800000 */
[----:B------:R-:W5:Y:S02]  /*3e80*/  LDG.E.U8 R18, desc[UR36][R216.64+0x59] ;  /* 0x00005924d8127981 */ /* 0x000f64000c1e1100 */
[----:B-----5:R-:W-:-:S05]  /*3e90*/  PRMT R20, R18, 0x8880, RZ ;  /* 0x0000888012147816 */ /* 0x020fca00000000ff */
[----:B------:R-:W-:-:S07]  /*3ea0*/  IMAD R23, R20, R19, RZ ;  /* 0x0000001314177224 */ /* 0x000fce00078e02ff */
.L_x_122:
[----:B------:R-:W-:Y:S05]  /*3eb0*/  BSYNC B1 ;  /* 0x0000000000017941 */ /* 0x000fea0003800000 */
.L_x_121:
[----:B------:R-:W-:Y:S01]  /*3ec0*/  @!P2 IMAD R213, R213, R22, R23 ;  /* 0x00000016d5d5a224 */ /* 0x000fe200078e0217 */
[----:B------:R-:W-:Y:S01]  /*3ed0*/  @!P6 IADD3 R170, P4, R4, UR45, RZ ;  /* 0x0000002d04aaec10 */ /* 0x000fe2000ff9e0ff */
[----:B------:R-:W-:Y:S01]  /*3ee0*/  BSSY B1, `(.L_x_123) ;  /* 0x0000009000017945 */ /* 0x000fe20003800000 */
[----:B------:R-:W-:Y:S02]  /*3ef0*/  IADD3 R179, P3, R21, 0x80, RZ ;  /* 0x0000008015b37810 */ /* 0x000fe40007f7e0ff */
[----:B------:R0:W-:Y:S01]  /*3f00*/  @!P2 STG.E.U8 desc[UR36][R4.64+0x59], R213 ;  /* 0x000059d50400a986 */ /* 0x0001e2000c101124 */
[----:B------:R-:W-:Y:S02]  /*3f10*/  ISETP.LT.OR P1, PT, R3, 0x5a, !P1 ;  /* 0x0000005a0300780c */ /* 0x000fe40004f21670 */
[----:B-1----:R-:W-:Y:S01]  /*3f20*/  @!P6 IADD3.X R171, R5, UR44, RZ, P4, !PT ;  /* 0x0000002c05abec10 */ /* 0x002fe2000a7fe4ff */
[----:B------:R-:W-:Y:S10]  /*3f30*/  @P6 BRA `(.L_x_124) ;  /* 0x00000000000c6947 */ /* 0x000ff40003800000 */
[----:B------:R-:W5:Y:S02]  /*3f40*/  LDG.E.U8 R18, desc[UR36][R168.64+0x58] ;  /* 0x00005824a8127981 */ /* 0x000f64000c1e1100 */
[----:B-----5:R-:W-:-:S05]  /*3f50*/  PRMT R20, R18, 0x8880, RZ ;  /* 0x0000888012147816 */ /* 0x020fca00000000ff */
[----:B------:R-:W-:-:S07]  /*3f60*/  IMAD R23, R20, R19, RZ ;  /* 0x0000001314177224 */ /* 0x000fce00078e02ff */
.L_x_124:
[----:B------:R-:W-:Y:S05]  /*3f70*/  BSYNC B1 ;  /* 0x0000000000017941 */ /* 0x000fea0003800000 */
.L_x_123:
[----:B0-----:R-:W-:Y:S01]  /*3f80*/  @!P6 IMAD R173, R214, R22, R23 ;  /* 0x00000016d6ade224 */ /* 0x001fe200078e0217 */
[----:B------:R-:W-:Y:S01]  /*3f90*/  BSSY B1, `(.L_x_125) ;  /* 0x0000007000017945 */ /* 0x000fe20003800000 */
[----:B------:R-:W-:-:S03]  /*3fa0*/  IMAD.X R175, RZ, RZ, UR9, P3 ;  /* 0x00000009ffaf7e24 */ /* 0x000fc600098e06ff */
[----:B------:R0:W-:Y:S01]  /*3fb0*/  @!P6 STG.E.U8 desc[UR36][R170.64+0x58], R173 ;  /* 0x000058adaa00e986 */ /* 0x0001e2000c101124 */
[----:B------:R-:W-:Y:S05]  /*3fc0*/  @P1 BRA `(.L_x_126) ;  /* 0x00000000000c1947 */ /* 0x000fea0003800000 */
[----:B------:R-:W5:Y:S02]  /*3fd0*/  LDG.E.U8 R18, desc[UR36][R168.64+0x59] ;  /* 0x00005924a8127981 */ /* 0x000f64000c1e1100 */
[----:B-----5:R-:W-:-:S05]  /*3fe0*/  PRMT R20, R18, 0x8880, RZ ;  /* 0x0000888012147816 */ /* 0x020fca00000000ff */
[----:B------:R-:W-:-:S07]  /*3ff0*/  IMAD R23, R20, R19, RZ ;  /* 0x0000001314177224 */ /* 0x000fce00078e02ff */
.L_x_126:
[----:B------:R-:W-:Y:S05]  /*4000*/  BSYNC B1 ;  /* 0x0000000000017941 */ /* 0x000fea0003800000 */
.L_x_125:
[----:B------:R-:W-:Y:S01]  /*4010*/  @!P1 IADD3 R172, P5, R4, UR45, RZ ;  /* 0x0000002d04ac9c10 */ /* 0x000fe2000ffbe0ff */
[----:B------:R-:W-:Y:S01]  /*4020*/  @!P1 IMAD R215, R215, R22, R23 ;  /* 0x00000016d7d79224 */ /* 0x000fe200078e0217 */
[----:B------:R-:W-:Y:S01]  /*4030*/  ISETP.LT.OR P4, PT, R3, 0x1, !P0 ;  /* 0x000000010300780c */ /* 0x000fe20004781670 */
[----:B0-----:R-:W-:Y:S01]  /*4040*/  IMAD.U32 R171, RZ, RZ, UR10 ;  /* 0x0000000affab7e24 */ /* 0x001fe2000f8e00ff */
[----:B------:R-:W-:Y:S01]  /*4050*/  @!P1 IADD3.X R173, R5, UR44, RZ, P5, !PT ;  /* 0x0000002c05ad9c10 */ /* 0x000fe2000affe4ff */
[-C--:B------:R-:W-:Y:S01]  /*4060*/  IMAD R20, R175, R12.reuse, RZ ;  /* 0x0000000caf147224 */ /* 0x080fe200078e02ff */
[----:B------:R-:W-:Y:S01]  /*4070*/  BSSY B1, `(.L_x_127) ;  /* 0x000000e000017945 */ /* 0x000fe20003800000 */
[----:B------:R-:W-:Y:S01]  /*4080*/  IMAD.WIDE.U32 R168, R179, R12, R6 ;  /* 0x0000000cb3a87225 */ /* 0x000fe200078e0006 */
[----:B------:R-:W-:Y:S01]  /*4090*/  LEA R170, P3, R171, R4, 0x7 ;  /* 0x00000004abaa7211 */ /* 0x000fe200078638ff */
[----:B------:R0:W-:Y:S02]  /*40a0*/  @!P1 STG.E.U8 desc[UR36][R172.64+0x59], R215 ;  /* 0x000059d7ac009986 */ /* 0x0001e4000c101124 */
[----:B----4-:R-:W-:Y:S01]  /*40b0*/  IMAD.U32 R181, RZ, RZ, UR10 ;  /* 0x0000000affb57e24 */ /* 0x010fe2000f8e00ff */
[----:B------:R-:W-:Y:S01]  /*40c0*/  IADD3 R168, P2, R168, R10, RZ ;  /* 0x0000000aa8a87210 */ /* 0x000fe20007f5e0ff */
[----:B------:R-:W-:-:S02]  /*40d0*/  IMAD.U32 R174, RZ, RZ, UR11 ;  /* 0x0000000bffae7e24 */ /* 0x000fc4000f8e00ff */
[----:B---3--:R-:W-:-:S03]  /*40e0*/  IMAD R177, R179, R13, R20 ;  /* 0x0000000db3b17224 */ /* 0x008fc600078e0214 */
[----:B------:R-:W-:Y:S02]  /*40f0*/  LEA.HI.X R171, R181, R5, R174, 0x7, P3 ;  /* 0x00000005b5ab7211 */ /* 0x000fe400018f3cae */
[----:B------:R-:W-:Y:S01]  /*4100*/  IADD3.X R169, R11, R169, R177, P2, !PT ;  /* 0x000000a90ba97210 */ /* 0x000fe200017fe4b1 */
[----:B0-----:R-:W-:Y:S06]  /*4110*/  @P4 BRA `(.L_x_128) ;  /* 0x00000000000c4947 */ /* 0x001fec0003800000 */
[----:B------:R-:W3:Y:S02]  /*4120*/  LDG.E.U8 R18, desc[UR36][R168.64] ;  /* 0x00000024a8127981 */ /* 0x000ee4000c1e1100 */
[----:B---3--:R-:W-:-:S05]  /*4130*/  PRMT R20, R18, 0x8880, RZ ;  /* 0x0000888012147816 */ /* 0x008fca00000000ff */
[----:B------:R-:W-:-:S07]  /*4140*/  IMAD R23, R20, R19, RZ ;  /* 0x0000001314177224 */ /* 0x000fce00078e02ff */
.L_x_128:
[----:B------:R-:W-:Y:S05]  /*4150*/  BSYNC B1 ;  /* 0x0000000000017941 */ /* 0x000fea0003800000 */
.L_x_127:
[----:B------:R-:W-:Y:S01]  /*4160*/  @!P4 IMAD R175, R120, R22, R23 ;  /* 0x0000001678afc224 */ /* 0x000fe200078e0217 */
[----:B------:R-:W-:Y:S01]  /*4170*/  ISETP.GE.AND P2, PT, R0, 0x89, PT ;  /* 0x000000890000780c */ /* 0x000fe20003f46270 */
[----:B------:R-:W-:Y:S01]  /*4180*/  IMAD.WIDE.U32 R172, R179, R12, R14 ;  /* 0x0000000cb3ac7225 */ /* 0x000fe200078e000e */
[----:B------:R-:W-:Y:S02]  /*4190*/  BSSY B1, `(.L_x_129) ;  /* 0x000000b000017945 */ /* 0x000fe40003800000 */
[----:B------:R0:W-:Y:S01]  /*41a0*/  @!P4 STG.E.U8 desc[UR36][R170.64], R175 ;  /* 0x000000afaa00c986 */ /* 0x0001e2000c101124 */
[----:B------:R-:W-:Y:S02]  /*41b0*/  ISETP.LT.OR P4, PT, R3, 0x2, !P0 ;  /* 0x000000020300780c */ /* 0x000fe40004781670 */
[----:B------:R-:W-:Y:S01]  /*41c0*/  IADD3 R120, P5, P6, R8, R10, R172 ;  /* 0x0000000a08787210 */ /* 0x000fe20007ebe0ac */
[----:B------:R-:W-:Y:S01]  /*41d0*/  IMAD.IADD R172, R177, 0x1, R173 ;  /* 0x00000001b1ac7824 */ /* 0x000fe200078e02ad */
[----:B------:R-:W-:-:S02]  /*41e0*/  ISETP.LT.OR P1, PT, R3, 0x1, !P2 ;  /* 0x000000010300780c */ /* 0x000fc40005721670 */
[----:B------:R-:W-:-:S07]  /*41f0*/  ISETP.LT.OR P3, PT, R3, 0x2, !P2 ;  /* 0x000000020300780c */ /* 0x000fce0005761670 */
[----:B0-----:R-:W-:Y:S06]  /*4200*/  @P4 BRA `(.L_x_130) ;  /* 0x00000000000c4947 */ /* 0x001fec0003800000 */
[----:B------:R-:W3:Y:S02]  /*4210*/  LDG.E.U8 R18, desc[UR36][R168.64+0x1] ;  /* 0x00000124a8127981 */ /* 0x000ee4000c1e1100 */
[----:B---3--:R-:W-:-:S05]  /*4220*/  PRMT R20, R18, 0x8880, RZ ;  /* 0x0000888012147816 */ /* 0x008fca00000000ff */
[----:B------:R-:W-:-:S07]  /*4230*/  IMAD R23, R20, R19, RZ ;  /* 0x0000001314177224 */ /* 0x000fce00078e02ff */
.L_x_130:
[----:B------:R-:W-:Y:S05]  /*4240*/  BSYNC B1 ;  /* 0x0000000000017941 */ /* 0x000fea0003800000 */
.L_x_129:
[----:B------:R-:W-:Y:S01]  /*4250*/  @!P4 IMAD R175, R121, R22, R23 ;  /* 0x0000001679afc224 */ /* 0x000fe200078e0217 */
[----:B------:R-:W-:Y:S01]  /*4260*/  IADD3.X R121, R7, R11, R172, P5, P6 ;  /* 0x0000000b07797210 */ /* 0x000fe20002fec4ac */
[----:B------:R-:W-:Y:S01]  /*4270*/  BSSY B1, `(.L_x_131) ;  /* 0x0000008000017945 */ /* 0x000fe20003800000 */
[----:B------:R-:W-:Y:S02]  /*4280*/  @!P1 IADD3 R172, P5, R170, UR45, RZ ;  /* 0x0000002daaac9c10 */ /* 0x000fe4000ffbe0ff */
[----:B------:R0:W-:Y:S02]  /*4290*/  @!P4 STG.E.U8 desc[UR36][R170.64+0x1], R175 ;  /* 0x000001afaa00c986 */ /* 0x0001e4000c101124 */
[----:B------:R-:W-:Y:S01]  /*42a0*/  @!P1 IADD3.X R173, R171, UR44, RZ, P5, !PT ;  /* 0x0000002cabad9c10 */ /* 0x000fe2000affe4ff */
[----:B------:R-:W-:Y:S08]  /*42b0*/  @P1 BRA `(.L_x_132) ;  /* 0x00000000000c1947 */ /* 0x000ff00003800000 */
[----:B------:R-:W3:Y:S02]  /*42c0*/  LDG.E.U8 R18, desc[UR36][R120.64] ;  /* 0x0000002478127981 */ /* 0x000ee4000c1e1100 */
[----:B---3--:R-:W-:-:S05]  /*42d0*/  PRMT R20, R18, 0x8880, RZ ;  /* 0x0000888012147816 */ /* 0x008fca00000000ff */
[----:B------:R-:W-:-:S07]  /*42e0*/  IMAD R23, R20, R19, RZ ;  /* 0x0000001314177224 */ /* 0x000fce00078e02ff */
.L_x_132:
[----:B------:R-:W-:Y:S05]  /*42f0*/  BSYNC B1 ;  /* 0x0000000000017941 */ /* 0x000fea0003800000 */
.L_x_131:
        /* <DEDUP_REMOVED lines=10> */
[----:B------:R-:W3:Y:S02]  /*43a0*/  LDG.E.U8 R18, desc[UR36][R120.64+0x1] ;  /* 0x0000012478127981 */ /* 0x000ee4000c1e1100 */
[----:B---3--:R-:W-:-:S05]  /*43b0*/  PRMT R20, R18, 0x8880, RZ ;  /* 0x0000888012147816 */ /* 0x008fca00000000ff */
[----:B------:R-:W-:-:S07]  /*43c0*/  IMAD R23, R20, R19, RZ ;  /* 0x0000001314177224 */ /* 0x000fce00078e02ff */
.L_x_134:
[----:B------:R-:W-:Y:S05]  /*43d0*/  BSYNC B1 ;  /* 0x0000000000017941 */ /* 0x000fea0003800000 */
.L_x_133:
[----:B------:R-:W-:Y:S01]  /*43e0*/  @!P3 IMAD R123, R123, R22, R23 ;  /* 0x000000167b7bb224 */ /* 0x000fe200078e0217 */
[----:B------:R-:W-:Y:S04]  /*43f0*/  BSSY B1, `(.L_x_135) ;  /* 0x0000006000017945 */ /* 0x000fe80003800000 */
[----:B------:R0:W-:Y:S01]  /*4400*/  @!P3 STG.E.U8 desc[UR36][R174.64+0x1], R123 ;  /* 0x0000017bae00b986 */ /* 0x0001e2000c101124 */
[----:B------:R-:W-:Y:S05]  /*4410*/  @P6 BRA `(.L_x_136) ;  /* 0x00000000000c6947 */ /* 0x000fea0003800000 */
[----:B------:R-:W3:Y:S02]  /*4420*/  LDG.E.U8 R18, desc[UR36][R168.64+0x8] ;  /* 0x00000824a8127981 */ /* 0x000ee4000c1e1100 */
[----:B---3--:R-:W-:-:S05]  /*4430*/  PRMT R20, R18, 0x8880, RZ ;  /* 0x0000888012147816 */ /* 0x008fca00000000ff */
[----:B------:R-:W-:-:S07]  /*4440*/  IMAD R23, R20, R19, RZ ;  /* 0x0000001314177224 */ /* 0x000fce00078e02ff */
.L_x_136:
[----:B------:R-:W-:Y:S05]  /*4450*/  BSYNC B1 ;  /* 0x0000000000017941 */ /* 0x000fea0003800000 */
.L_x_135:
[----:B-1----:R-:W-:Y:S01]  /*4460*/  @!P6 IMAD R173, R124, R22, R23 ;  /* 0x000000167cade224 */ /* 0x002fe200078e0217 */
[----:B------:R-:W-:Y:S01]  /*4470*/  BSSY B1, `(.L_x_137) ;  /* 0x0000008000017945 */ /* 0x000fe20003800000 */
[----:B------:R-:W-:Y:S02]  /*4480*/  @!P6 IMAD.MOV.U32 R122, RZ, RZ, R170 ;  /* 0x000000ffff7ae224 */ /* 0x000fe400078e00aa */
[----:B0-----:R-:W-:-:S05]  /*4490*/  @!P6 IMAD.MOV.U32 R123, RZ, RZ, R171 ;  /* 0x000000ffff7be224 */ /* 0x001fca00078e00ab */
[----:B------:R0:W-:Y:S01]  /*44a0*/  @!P6 STG.E.U8 desc[UR36][R122.64+0x8], R173 ;  /* 0x000008ad7a00e986 */ /* 0x0001e2000c101124 */
[----:B------:R-:W-:Y:S05]  /*44b0*/  @P1 BRA `(.L_x_138) ;  /* 0x00000000000c1947 */ /* 0x000fea0003800000 */
[----:B------:R-:W3:Y:S02]  /*44c0*/  LDG.E.U8 R18, desc[UR36][R168.64+0x9] ;  /* 0x00000924a8127981 */ /* 0x000ee4000c1e1100 */
[----:B---3--:R-:W-:-:S05]  /*44d0*/  PRMT R20, R18, 0x8880, RZ ;  /* 0x0000888012147816 */ /* 0x008fca00000000ff */
[----:B------:R-:W-:-:S07]  /*44e0*/  IMAD R23, R20, R19, RZ ;  /* 0x0000001314177224 */ /* 0x000fce00078e02ff */
.L_x_138:
[----:B------:R-:W-:Y:S05]  /*44f0*/  BSYNC B1 ;  /* 0x0000000000017941 */ /* 0x000fea0003800000 */
.L_x_137:
[----:B0-----:R-:W-:Y:S01]  /*4500*/  @!P1 IMAD R173, R125, R22, R23 ;  /* 0x000000167dad9224 */ /* 0x001fe200078e0217 */
[----:B------:R-:W-:Y:S01]  /*4510*/  BSSY B1, `(.L_x_139) ;  /* 0x000000c000017945 */ /* 0x000fe20003800000 */
[----:B------:R-:W-:Y:S01]  /*4520*/  @!P1 IMAD.MOV.U32 R122, RZ, RZ, R170 ;  /* 0x000000ffff7a9224 */ /* 0x000fe200078e00aa */
[----:B------:R-:W-:Y:S01]  /*4530*/  ISETP.LT.OR P3, PT, R3, 0x11, !P2 ;  /* 0x000000110300780c */ /* 0x000fe20005761670 */
[----:B------:R-:W-:Y:S01]  /*4540*/  @!P1 IMAD.MOV.U32 R123, RZ, RZ, R171 ;  /* 0x000000ffff7b9224 */ /* 0x000fe200078e00ab */
[----:B------:R-:W-:-:S04]  /*4550*/  @!P5 IADD3 R172, P6, R170, UR45, RZ ;  /* 0x0000002daaacdc10 */ /* 0x000fc8000ffde0ff */
[----:B------:R0:W-:Y:S01]  /*4560*/  @!P1 STG.E.U8 desc[UR36][R122.64+0x9], R173 ;  /* 0x000009ad7a009986 */ /* 0x0001e2000c101124 */
[----:B------:R-:W-:-:S04]  /*4570*/  @!P4 IADD3 R124, P1, R170, UR45, RZ ;  /* 0x0000002daa7ccc10 */ /* 0x000fc8000ff3e0ff */
[----:B------:R-:W-:Y:S01]  /*4580*/  @!P4 IADD3.X R125, R171, UR44, RZ, P1, !PT ;  /* 0x0000002cab7dcc10 */ /* 0x000fe20008ffe4ff */
[----:B------:R-:W-:Y:S08]  /*4590*/  @P4 BRA `(.L_x_140) ;  /* 0x00000000000c4947 */ /* 0x000ff00003800000 */
[----:B------:R-:W3:Y:S02]  /*45a0*/  LDG.E.U8 R18, desc[UR36][R120.64+0x8] ;  /* 0x0000082478127981 */ /* 0x000ee4000c1e1100 */
[----:B---3--:R-:W-:-:S05]  /*45b0*/  PRMT R20, R18, 0x8880, RZ ;  /* 0x0000888012147816 */ /* 0x008fca00000000ff */
[----:B------:R-:W-:-:S07]  /*45c0*/  IMAD R23, R20, R19, RZ ;  /* 0x0000001314177224 */ /* 0x000fce00078e02ff */
.L_x_140:
[----:B------:R-:W-:Y:S05]  /*45d0*/  BSYNC B1 ;  /* 0x0000000000017941 */ /* 0x000fea0003800000 */
.L_x_139:
[----:B0-----:R-:W-:Y:S01]  /*45e0*/  @!P4 IMAD R123, R126, R22, R23 ;  /* 0x000000167e7bc224 */ /* 0x001fe200078e0217 */
[----:B------:R-:W-:Y:S01]  /*45f0*/  BSSY B1, `(.L_x_141) ;  /* 0x0000007000017945 */ /* 0x000fe20003800000 */
[----:B------:R-:W-:-:S03]  /*4600*/  @!P5 IADD3.X R173, R171, UR44, RZ, P6, !PT ;  /* 0x0000002cabaddc10 */ /* 0x000fc6000b7fe4ff */
[----:B------:R0:W-:Y:S01]  /*4610*/  @!P4 STG.E.U8 desc[UR36][R124.64+0x8], R123 ;  /* 0x0000087b7c00c986 */ /* 0x0001e2000c101124 */
[----:B------:R-:W-:Y:S05]  /*4620*/  @P5 BRA `(.L_x_142) ;  /* 0x00000000000c5947 */ /* 0x000fea0003800000 */
[----:B------:R-:W3:Y:S02]  /*4630*/  LDG.E.U8 R18, desc[UR36][R120.64+0x9] ;  /* 0x0000092478127981 */ /* 0x000ee4000c1e1100 */
[----:B---3--:R-:W-:-:S05]  /*4640*/  PRMT R20, R18, 0x8880, RZ ;  /* 0x0000888012147816 */ /* 0x008fca00000000ff */
[----:B------:R-:W-:-:S07]  /*4650*/  IMAD R23, R20, R19, RZ ;  /* 0x0000001314177224 */ /* 0x000fce00078e02ff */
.L_x_142:
[----:B------:R-:W-:Y:S05]  /*4660*/  BSYNC B1 ;  /* 0x0000000000017941 */ /* 0x000fea0003800000 */
.L_x_141:
        /* <DEDUP_REMOVED lines=8> */
[----:B------:R-:W3:Y:S02]  /*46f0*/  LDG.E.U8 R18, desc[UR36][R168.64+0x10] ;  /* 0x00001024a8127981 */ /* 0x000ee4000c1e1100 */
[----:B---3--:R-:W-:-:S05]  /*4700*/  PRMT R20, R18, 0x8880, RZ ;  /* 0x0000888012147816 */ /* 0x008fca00000000ff */
[----:B------:R-:W-:-:S07]  /*4710*/  IMAD R23, R20, R19, RZ ;  /* 0x0000001314177224 */ /* 0x000fce00078e02ff */
.L_x_144:
[----:B------:R-:W-:Y:S05]  /*4720*/  BSYNC B1 ;  /* 0x0000000000017941 */ /* 0x000fea0003800000 */
.L_x_143:
[----:B0-----:R-:W-:Y:S01]  /*4730*/  @!P4 IMAD R127, R128, R22, R23 ;  /* 0x00000016807fc224 */ /* 0x001fe200078e0217 */
[----:B------:R-:W-:Y:S01]  /*4740*/  BSSY B1, `(.L_x_145) ;  /* 0x0000008000017945 */ /* 0x000fe20003800000 */
[----:B------:R-:W-:Y:S02]  /*4750*/  @!P4 IMAD.MOV.U32 R122, RZ, RZ, R170 ;  /* 0x000000ffff7ac224 */ /* 0x000fe400078e00aa */
[----:B------:R-:W-:-:S05]  /*4760*/  @!P4 IMAD.MOV.U32 R123, RZ, RZ, R171 ;  /* 0x000000ffff7bc224 */ /* 0x000fca00078e00ab */
[----:B------:R0:W-:Y:S01]  /*4770*/  @!P4 STG.E.U8 desc[UR36][R122.64+0x10], R127 ;  /* 0x0000107f7a00c986 */ /* 0x0001e2000c101124 */
[----:B------:R-:W-:Y:S05]  /*4780*/  @P5 BRA `(.L_x_146) ;  /* 0x00000000000c5947 */ /* 0x000fea0003800000 */
[----:B------:R-:W3:Y:S02]  /*4790*/  LDG.E.U8 R18, desc[UR36][R168.64+0x11] ;  /* 0x00001124a8127981 */ /* 0x000ee4000c1e1100 */
[----:B---3--:R-:W-:-:S05]  /*47a0*/  PRMT R20, R18, 0x8880, RZ ;  /* 0x0000888012147816 */ /* 0x008fca00000000ff */
[----:B------:R-:W-:-:S07]  /*47b0*/  IMAD R23, R20, R19, RZ ;  /* 0x0000001314177224 */ /* 0x000fce00078e02ff */
.L_x_146:
[----:B------:R-:W-:Y:S05]  /*47c0*/  BSYNC B1 ;  /* 0x0000000000017941 */ /* 0x000fea0003800000 */
.L_x_145:
[----:B------:R-:W-:Y:S01]  /*47d0*/  @!P5 IMAD R129, R129, R22, R23 ;  /* 0x000000168181d224 */ /* 0x000fe200078e0217 */
[----:B------:R-:W-:Y:S01]  /*47e0*/  BSSY B1, `(.L_x_147) ;  /* 0x0000009000017945 */ /* 0x000fe20003800000 */
[----:B0-----:R-:W-:Y:S01]  /*47f0*/  @!P5 IMAD.MOV.U32 R122, RZ, RZ, R170 ;  /* 0x000000ffff7ad224 */ /* 0x001fe200078e00aa */
[----:B------:R-:W-:Y:S01]  /*4800*/  @!P3 IADD3.X R125, R171, UR44, RZ, P6, !PT ;  /* 0x0000002cab7dbc10 */ /* 0x000fe2000b7fe4ff */
[----:B------:R-:W-:-:S05]  /*4810*/  @!P5 IMAD.MOV.U32 R123, RZ, RZ, R171 ;  /* 0x000000ffff7bd224 */ /* 0x000fca00078e00ab */
[----:B------:R0:W-:Y:S01]  /*4820*/  @!P5 STG.E.U8 desc[UR36][R122.64+0x11], R129 ;  /* 0x000011817a00d986 */ /* 0x0001e2000c101124 */
[----:B------:R-:W-:Y:S05]  /*4830*/  @P3 BRA `(.L_x_148) ;  /* 0x00000000000c3947 */ /* 0x000fea0003800000 */
[----:B------:R-:W3:Y:S02]  /*4840*/  LDG.E.U8 R18, desc[UR36][R120.64+0x10] ;  /* 0x0000102478127981 */ /* 0x000ee4000c1e1100 */
[----:B---3--:R-:W-:-:S05]  /*4850*/  PRMT R20, R18, 0x8880, RZ ;  /* 0x0000888012147816 */ /* 0x008fca00000000ff */
[----:B------:R-:W-:-:S07]  /*4860*/  IMAD R23, R20, R19, RZ ;  /* 0x0000001314177224 */ /* 0x000fce00078e02ff */
.L_x_148:
[----:B------:R-:W-:Y:S05]  /*4870*/  BSYNC B1 ;  /* 0x0000000000017941 */ /* 0x000fea0003800000 */
.L_x_147:
[----:B------:R-:W-:Y:S01]  /*4880*/  @!P3 IMAD R127, R130, R22, R23 ;  /* 0x00000016827fb224 */ /* 0x000fe200078e0217 */
[----:B0-----:R-:W-:Y:S01]  /*4890*/  @!P1 IADD3 R122, P5, R170, UR45, RZ ;  /* 0x0000002daa7a9c10 */ /* 0x001fe2000ffbe0ff */
        /* <DEDUP_REMOVED lines=8> */
[----:B------:R-:W3:Y:S02]  /*4920*/  LDG.E.U8 R18, desc[UR36][R120.64+0x11] ;  /* 0x0000112478127981 */ /* 0x000ee4000c1e1100 */
[----:B---3--:R-:W-:-:S05]  /*4930*/  PRMT R20, R18, 0x8880, RZ ;  /* 0x0000888012147816 */ /* 0x008fca00000000ff */
[----:B------:R-:W-:-:S07]  /*4940*/  IMAD R23, R20, R19, RZ ;  /* 0x0000001314177224 */ /* 0x000fce00078e02ff */
.L_x_150:
[----:B------:R-:W-:Y:S05]  /*4950*/  BSYNC B1 ;  /* 0x0000000000017941 */ /* 0x000fea0003800000 */
.L_x_149:
[----:B------:R-:W-:Y:S01]  /*4960*/  @!P1 IMAD R131, R131, R22, R23 ;  /* 0x0000001683839224 */ /* 0x000fe200078e0217 */
[----:B------:R-:W-:Y:S04]  /*4970*/  BSSY B1, `(.L_x_151) ;  /* 0x0000006000017945 */ /* 0x000fe80003800000 */
[----:B------:R1:W-:Y:S01]  /*4980*/  @!P1 STG.E.U8 desc[UR36][R122.64+0x11], R131 ;  /* 0x000011837a009986 */ /* 0x0003e2000c101124 */
[----:B------:R-:W-:Y:S05]  /*4990*/  @P6 BRA `(.L_x_152) ;  /* 0x00000000000c6947 */ /* 0x000fea0003800000 */
[----:B------:R-:W3:Y:S02]  /*49a0*/  LDG.E.U8 R18, desc[UR36][R168.64+0x18] ;  /* 0x00001824a8127981 */ /* 0x000ee4000c1e1100 */
[----:B---3--:R-:W-:-:S05]  /*49b0*/  PRMT R20, R18, 0x8880, RZ ;  /* 0x0000888012147816 */ /* 0x008fca00000000ff */
[----:B------:R-:W-:-:S07]  /*49c0*/  IMAD R23, R20, R19, RZ ;  /* 0x0000001314177224 */ /* 0x000fce00078e02ff */
.L_x_152:
[----:B------:R-:W-:Y:S05]  /*49d0*/  BSYNC B1 ;  /* 0x0000000000017941 */ /* 0x000fea0003800000 */
.L_x_151:
[----:B0-----:R-:W-:Y:S01]  /*49e0*/  @!P6 IMAD R125, R132, R22, R23 ;  /* 0x00000016847de224 */ /* 0x001fe200078e0217 */
[----:B------:R-:W-:Y:S01]  /*49f0*/  BSSY B1, `(.L_x_153) ;  /* 0x0000008000017945 */ /* 0x000fe20003800000 */
[----:B-1----:R-:W-:Y:S02]  /*4a00*/  @!P6 IMAD.MOV.U32 R122, RZ, RZ, R170 ;  /* 0x000000ffff7ae224 */ /* 0x002fe400078e00aa */
[----:B------:R-:W-:-:S05]  /*4a10*/  @!P6 IMAD.MOV.U32 R123, RZ, RZ, R171 ;  /* 0x000000ffff7be224 */ /* 0x000fca00078e00ab */
[----:B------:R0:W-:Y:S01]  /*4a20*/  @!P6 STG.E.U8 desc[UR36][R122.64+0x18], R125 ;  /* 0x0000187d7a00e986 */ /* 0x0001e2000c101124 */
[----:B------:R-:W-:Y:S05]  /*4a30*/  @P3 BRA `(.L_x_154) ;  /* 0x00000000000c3947 */ /* 0x000fea0003800000 */
[----:B------:R-:W3:Y:S02]  /*4a40*/  LDG.E.U8 R18, desc[UR36][R168.64+0x19] ;  /* 0x00001924a8127981 */ /* 0x000ee4000c1e1100 */
[----:B---3--:R-:W-:-:S05]  /*4a50*/  PRMT R20, R18, 0x8880, RZ ;  /* 0x0000888012147816 */ /* 0x008fca00000000ff */
[----:B------:R-:W-:-:S07]  /*4a60*/  IMAD R23, R20, R19, RZ ;  /* 0x0000001314177224 */ /* 0x000fce00078e02ff */
.L_x_154:
[----:B------:R-:W-:Y:S05]  /*4a70*/  BSYNC B1 ;  /* 0x0000000000017941 */ /* 0x000fea0003800000 */
.L_x_153:
[----:B------:R-:W-:Y:S01]  /*4a80*/  @!P3 IMAD R133, R133, R22, R23 ;  /* 0x000000168585b224 */ /* 0x000fe200078e0217 */
[----:B------:R-:W-:Y:S01]  /*4a90*/  BSSY B1, `(.L_x_155) ;  /* 0x000000c000017945 */ /* 0x000fe20003800000 */
[----:B0-----:R-:W-:Y:S01]  /*4aa0*/  @!P3 IMAD.MOV.U32 R122, RZ, RZ, R170 ;  /* 0x000000ffff7ab224 */ /* 0x001fe200078e00aa */
        /* <DEDUP_REMOVED lines=10> */
.L_x_156:
[----:B------:R-:W-:Y:S05]  /*4b50*/  BSYNC B1 ;  /* 0x0000000000017941 */ /* 0x000fea0003800000 */
.L_x_155:
        /* <DEDUP_REMOVED lines=8> */
.L_x_158:
[----:B------:R-:W-:Y:S05]  /*4be0*/  BSYNC B1 ;  /* 0x0000000000017941 */ /* 0x000fea0003800000 */
.L_x_157:
        /* <DEDUP_REMOVED lines=11> */
.L_x_160:
[----:B------:R-:W-:Y:S05]  /*4ca0*/  BSYNC B1 ;  /* 0x0000000000017941 */ /* 0x000fea0003800000 */
.L_x_159:
        /* <DEDUP_REMOVED lines=9> */
.L_x_162:
[----:B------:R-:W-:Y:S05]  /*4d40*/  BSYNC B1 ;  /* 0x0000000000017941 */ /* 0x000fea0003800000 */
.L_x_161:
        /* <DEDUP_REMOVED lines=10> */
.L_x_164:
[----:B------:R-:W-:Y:S05]  /*4df0*/  BSYNC B1 ;  /* 0x0000000000017941 */ /* 0x000fea0003800000 */
.L_x_163:
        /* <DEDUP_REMOVED lines=13> */
.L_x_166:
[----:B------:R-:W-:Y:S05]  /*4ed0*/  BSYNC B1 ;  /* 0x0000000000017941 */ /* 0x000fea0003800000 */
.L_x_165:
[----:B------:R-:W-:Y:S01]  /*4ee0*/  @!P3 IMAD R139, R139, R22, R23 ;  /* 0x000000168b8bb224 */ /* 0x000fe200078e0217 */
[----:B------:R-:W-:Y:S04]  /*4ef0*/  BSSY B1, `(.L_x_167) ;  /* 0x0000006000017945 */ /* 0x000fe80003800000 */
[----:B------:R1:W-:Y:S01]  /*4f00*/  @!P3 STG.E.U8 desc[UR36][R122.64+0x21], R139 ;  /* 0x0000218b7a00b986 */ /* 0x0003e2000c101124 */
[----:B------:R-:W-:Y:S05]  /*4f10*/  @P6 BRA `(.L_x_168) ;  /* 0x00000000000c6947 */ /* 0x000fea0003800000 */
[----:B------:R-:W3:Y:S02]  /*4f20*/  LDG.E.U8 R18, desc[UR36][R168.64+0x28] ;  /* 0x00002824a8127981 */ /* 0x000ee4000c1e1100 */
[----:B---3--:R-:W-:-:S05]  /*4f30*/  PRMT R20, R18, 0x8880, RZ ;  /* 0x0000888012147816 */ /* 0x008fca00000000ff */
[----:B------:R-:W-:-:S07]  /*4f40*/  IMAD R23, R20, R19, RZ ;  /* 0x0000001314177224 */ /* 0x000fce00078e02ff */
.L_x_168:
[----:B------:R-:W-:Y:S05]  /*4f50*/  BSYNC B1 ;  /* 0x0000000000017941 */ /* 0x000fea0003800000 */
.L_x_167:
        /* <DEDUP_REMOVED lines=9> */
.L_x_170:
[----:B------:R-:W-:Y:S05]  /*4ff0*/  BSYNC B1 ;  /* 0x0000000000017941 */ /* 0x000fea0003800000 */
.L_x_169:
        /* <DEDUP_REMOVED lines=13> */
.L_x_172:
[----:B------:R-:W-:Y:S05]  /*50d0*/  BSYNC B1 ;  /* 0x0000000000017941 */ /* 0x000fea0003800000 */
.L_x_171:
        /* <DEDUP_REMOVED lines=8> */
.L_x_174:
[----:B------:R-:W-:Y:S05]  /*5160*/  BSYNC B1 ;  /* 0x0000000000017941 */ /* 0x000fea0003800000 */
.L_x_173:
        /* <DEDUP_REMOVED lines=11> */
.L_x_176:
[----:B------:R-:W-:Y:S05]  /*5220*/  BSYNC B1 ;  /* 0x0000000000017941 */ /* 0x000fea0003800000 */
.L_x_175:
        /* <DEDUP_REMOVED lines=9> */
.L_x_178:
[----:B------:R-:W-:Y:S05]  /*52c0*/  BSYNC B1 ;  /* 0x0000000000017941 */ /* 0x000fea0003800000 */
.L_x_177:
        /* <DEDUP_REMOVED lines=10> */
.L_x_180:
[----:B------:R-:W-:Y:S05]  /*5370*/  BSYNC B1 ;  /* 0x0000000000017941 */ /* 0x000fea0003800000 */
.L_x_179:
        /* <DEDUP_REMOVED lines=13> */
.L_x_182:
[----:B------:R-:W-:Y:S05]  /*5450*/  BSYNC B1 ;  /* 0x0000000000017941 */ /* 0x000fea0003800000 */
.L_x_181:
[----:B------:R-:W-:Y:S01]  /*5460*/  @!P1 IMAD R147, R147, R22, R23 ;  /* 0x0000001693939224 */ /* 0x000fe200078e0217 */
[----:B------:R-:W-:Y:S04]  /*5470*/  BSSY B1, `(.L_x_183) ;  /* 0x0000006000017945 */ /* 0x000fe80003800000 */
[----:B------:R1:W-:Y:S01]  /*5480*/  @!P1 STG.E.U8 desc[UR36][R122.64+0x31], R147 ;  /* 0x000031937a009986 */ /* 0x0003e2000c101124 */
[----:B------:R-:W-:Y:S05]  /*5490*/  @P6 BRA `(.L_x_184) ;  /* 0x00000000000c6947 */ /* 0x000fea0003800000 */
[----:B------:R-:W3:Y:S02]  /*54a0*/  LDG.E.U8 R18, desc[UR36][R168.64+0x38] ;  /* 0x00003824a8127981 */ /* 0x000ee4000c1e1100 */
[----:B---3--:R-:W-:-:S05]  /*54b0*/  PRMT R20, R18, 0x8880, RZ ;  /* 0x0000888012147816 */ /* 0x008fca00000000ff */
[----:B------:R-:W-:-:S07]  /*54c0*/  IMAD R23, R20, R19, RZ ;  /* 0x0000001314177224 */ /* 0x000fce00078e02ff */
.L_x_184:
[----:B------:R-:W-:Y:S05]  /*54d0*/  BSYNC B1 ;  /* 0x0000000000017941 */ /* 0x000fea0003800000 */
.L_x_183:
        /* <DEDUP_REMOVED lines=9> */
.L_x_186:
[----:B------:R-:W-:Y:S05]  /*5570*/  BSYNC B1 ;  /* 0x0000000000017941 */ /* 0x000fea0003800000 */
.L_x_185:
        /* <DEDUP_REMOVED lines=13> */
.L_x_188:
[----:B------:R-:W-:Y:S05]  /*5650*/  BSYNC B1 ;  /* 0x0000000000017941 */ /* 0x000fea0003800000 */
.L_x_187:
        /* <DEDUP_REMOVED lines=8> */
.L_x_190:
[----:B------:R-:W-:Y:S05]  /*56e0*/  BSYNC B1 ;  /* 0x0000000000017941 */ /* 0x000fea0003800000 */
.L_x_189:
        /* <DEDUP_REMOVED lines=11> */
.L_x_192:
[----:B------:R-:W-:Y:S05]  /*57a0*/  BSYNC B1 ;  /* 0x0000000000017941 */ /* 0x000fea0003800000 */
.L_x_191:
        /* <DEDUP_REMOVED lines=9> */
.L_x_194:
[----:B------:R-:W-:Y:S05]  /*5840*/  BSYNC B1 ;  /* 0x0000000000017941 */ /* 0x000fea0003800000 */
.L_x_193:
        /* <DEDUP_REMOVED lines=10> */
.L_x_196:
[----:B------:R-:W-:Y:S05]  /*58f0*/  BSYNC B1 ;  /* 0x0000000000017941 */ /* 0x000fea0003800000 */
.L_x_195:
        /* <DEDUP_REMOVED lines=13> */
.L_x_198:
[----:B------:R-:W-:Y:S05]  /*59d0*/  BSYNC B1 ;  /* 0x0000000000017941 */ /* 0x000fea0003800000 */
.L_x_197:
[----:B------:R-:W-:Y:S01]  /*59e0*/  @!P5 IMAD R155, R155, R22, R23 ;  /* 0x000000169b9bd224 */ /* 0x000fe200078e0217 */
[----:B------:R-:W-:Y:S04]  /*59f0*/  BSSY B1, `(.L_x_199) ;  /* 0x0000006000017945 */ /* 0x000fe80003800000 */
[----:B------:R1:W-:Y:S01]  /*5a00*/  @!P5 STG.E.U8 desc[UR36][R122.64+0x41], R155 ;  /* 0x0000419b7a00d986 */ /* 0x0003e2000c101124 */
[----:B------:R-:W-:Y:S05]  /*5a10*/  @P6 BRA `(.L_x_200) ;  /* 0x00000000000c6947 */ /* 0x000fea0003800000 */
[----:B------:R-:W3:Y:S02]  /*5a20*/  LDG.E.U8 R18, desc[UR36][R168.64+0x48] ;  /* 0x00004824a8127981 */ /* 0x000ee4000c1e1100 */
[----:B---3--:R-:W-:-:S05]  /*5a30*/  PRMT R20, R18, 0x8880, RZ ;  /* 0x0000888012147816 */ /* 0x008fca00000000ff */
[----:B------:R-:W-:-:S07]  /*5a40*/  IMAD R23, R20, R19, RZ ;  /* 0x0000001314177224 */ /* 0x000fce00078e02ff */
.L_x_200:
[----:B------:R-:W-:Y:S05]  /*5a50*/  BSYNC B1 ;  /* 0x0000000000017941 */ /* 0x000fea0003800000 */
.L_x_199:
        /* <DEDUP_REMOVED lines=9> */
.L_x_202:
[----:B------:R-:W-:Y:S05]  /*5af0*/  BSYNC B1 ;  /* 0x0000000000017941 */ /* 0x000fea0003800000 */
.L_x_201:
[----:B------:R-:W-:Y:S01]  /*5b00*/  @!P3 IMAD R157, R157, R22, R23 ;  /* 0x000000169d9db224 */ /* 0x000fe200078e0217 */
[----:B------:R-:W-:Y:S01]  /*5b10*/  @!P1 IADD3 R124, P6, R170, UR45, RZ ;  /* 0x0000002daa7c9c10 */ /* 0x000fe2000ffde0ff */
[----:B0-----:R-:W-:Y:S01]  /*5b20*/  @!P3 IMAD.MOV.U32 R122, RZ, RZ, R170 ;  /* 0x000000ffff7ab224 */ /* 0x001fe200078e00aa */
[----:B------:R-:W-:Y:S01]  /*5b30*/  BSSY B1, `(.L_x_203) ;  /* 0x000000b000017945 */ /* 0x000fe20003800000 */
[----:B------:R-:W-:Y:S01]  /*5b40*/  @!P3 IMAD.MOV.U32 R123, RZ, RZ, R171 ;  /* 0x000000ffff7bb224 */ /* 0x000fe200078e00ab */
[----:B------:R-:W-:Y:S02]  /*5b50*/  @!P1 IADD3.X R125, R171, UR44, RZ, P6, !PT ;  /* 0x0000002cab7d9c10 */ /* 0x000fe4000b7fe4ff */
[C---:B------:R-:W-:Y:S02]  /*5b60*/  ISETP.LT.OR P5, PT, R3.reuse, 0x51, !P2 ;  /* 0x000000510300780c */ /* 0x040fe400057a1670 */
[----:B------:R0:W-:Y:S01]  /*5b70*/  @!P3 STG.E.U8 desc[UR36][R122.64+0x49], R157 ;  /* 0x0000499d7a00b986 */ /* 0x0001e2000c101124 */
[----:B------:R-:W-:-:S02]  /*5b80*/  ISETP.LT.OR P3, PT, R3, 0x51, !P0 ;  /* 0x000000510300780c */ /* 0x000fc40004761670 */
[----:B------:R-:W-:Y:S01]  /*5b90*/  @!P4 IADD3 R126, P6, R170, UR45, RZ ;  /* 0x0000002daa7ecc10 */ /* 0x000fe2000ffde0ff */
[----:B------:R-:W-:-:S12]  /*5ba0*/  @P1 BRA `(.L_x_204) ;  /* 0x00000000000c1947 */ /* 0x000fd80003800000 */
[----:B------:R-:W3:Y:S02]  /*5bb0*/  LDG.E.U8 R18, desc[UR36][R120.64+0x48] ;  /* 0x0000482478127981 */ /* 0x000ee4000c1e1100 */
[----:B---3--:R-:W-:-:S05]  /*5bc0*/  PRMT R20, R18, 0x8880, RZ ;  /* 0x0000888012147816 */ /* 0x008fca00000000ff */
[----:B------:R-:W-:-:S07]  /*5bd0*/  IMAD R23, R20, R19, RZ ;  /* 0x0000001314177224 */ /* 0x000fce00078e02ff */
.L_x_204:
[----:B------:R-:W-:Y:S05]  /*5be0*/  BSYNC B1 ;  /* 0x0000000000017941 */ /* 0x000fea0003800000 */
.L_x_203:
        /* <DEDUP_REMOVED lines=8> */
.L_x_206:
[----:B------:R-:W-:Y:S05]  /*5c70*/  BSYNC B1 ;  /* 0x0000000000017941 */ /* 0x000fea0003800000 */
.L_x_205:
[----:B------:R-:W-:Y:S01]  /*5c80*/  @!P4 IMAD R159, R159, R22, R23 ;  /* 0x000000169f9fc224 */ /* 0x000fe200078e0217 */
[----:B------:R-:W-:Y:S04]  /*5c90*/  BSSY B1, `(.L_x_207) ;  /* 0x0000006000017945 */ /* 0x000fe80003800000 */
[----:B------:R1:W-:Y:S01]  /*5ca0*/  @!P4 STG.E.U8 desc[UR36][R126.64+0x49], R159 ;  /* 0x0000499f7e00c986 */ /* 0x0003e2000c101124 */
[----:B------:R-:W-:Y:S05]  /*5cb0*/  @P3 BRA `(.L_x_208) ;  /* 0x00000000000c3947 */ /* 0x000fea0003800000 */
[----:B------:R-:W3:Y:S02]  /*5cc0*/  LDG.E.U8 R18, desc[UR36][R168.64+0x50] ;  /* 0x00005024a8127981 */ /* 0x000ee4000c1e1100 */
[----:B---3--:R-:W-:-:S05]  /*5cd0*/  PRMT R20, R18, 0x8880, RZ ;  /* 0x0000888012147816 */ /* 0x008fca00000000ff */
[----:B------:R-:W-:-:S07]  /*5ce0*/  IMAD R23, R20, R19, RZ ;  /* 0x0000001314177224 */ /* 0x000fce00078e02ff */
.L_x_208:
[----:B------:R-:W-:Y:S05]  /*5cf0*/  BSYNC B1 ;  /* 0x0000000000017941 */ /* 0x000fea0003800000 */
.L_x_207:
[----:B-1----:R-:W-:Y:S01]  /*5d00*/  @!P3 IMAD R127, R160, R22, R23 ;  /* 0x00000016a07fb224 */ /* 0x002fe200078e0217 */
[----:B------:R-:W-:Y:S01]  /*5d10*/  BSSY B1, `(.L_x_209) ;  /* 0x000000c000017945 */ /* 0x000fe20003800000 */
[----:B------:R-:W-:Y:S01]  /*5d20*/  @!P3 IMAD.MOV.U32 R122, RZ, RZ, R170 ;  /* 0x000000ffff7ab224 */ /* 0x000fe200078e00aa */
[----:B------:R-:W-:Y:S01]  /*5d30*/  ISETP.GE.AND P1, PT, R0, 0x101, PT ;  /* 0x000001010000780c */ /* 0x000fe20003f26270 */
[----:B0-----:R-:W-:Y:S01]  /*5d40*/  @!P3 IMAD.MOV.U32 R123, RZ, RZ, R171 ;  /* 0x000000ffff7bb224 */ /* 0x001fe200078e00ab */
[C---:B------:R-:W-:Y:S02]  /*5d50*/  ISETP.LT.OR P4, PT, R3.reuse, 0x52, !P2 ;  /* 0x000000520300780c */ /* 0x040fe40005781670 */
[----:B------:R-:W-:Y:S02]  /*5d60*/  @!P5 IADD3 R124, P6, R170, UR45, RZ ;  /* 0x0000002daa7cdc10 */ /* 0x000fe4000ffde0ff */
[----:B------:R0:W-:Y:S01]  /*5d70*/  @!P3 STG.E.U8 desc[UR36][R122.64+0x50], R127 ;  /* 0x0000507f7a00b986 */ /* 0x0001e2000c101124 */
[----:B------:R-:W-:-:S13]  /*5d80*/  ISETP.LT.OR P3, PT, R3, 0x52, !P0 ;  /* 0x000000520300780c */ /* 0x000fda0004761670 */
[----:B0-----:R-:W-:Y:S05]  /*5d90*/  @P3 BRA `(.L_x_210) ;  /* 0x00000000000c3947 */ /* 0x001fea0003800000 */
[----:B------:R-:W3:Y:S02]  /*5da0*/  LDG.E.U8 R18, desc[UR36][R168.64+0x51] ;  /* 0x00005124a8127981 */ /* 0x000ee4000c1e1100 */
[----:B---3--:R-:W-:-:S05]  /*5db0*/  PRMT R20, R18, 0x8880, RZ ;  /* 0x0000888012147816 */ /* 0x008fca00000000ff */
[----:B------:R-:W-:-:S07]  /*5dc0*/  IMAD R23, R20, R19, RZ ;  /* 0x0000001314177224 */ /* 0x000fce00078e02ff */
.L_x_210:
[----:B------:R-:W-:Y:S05]  /*5dd0*/  BSYNC B1 ;  /* 0x0000000000017941 */ /* 0x000fea0003800000 */
.L_x_209:
[----:B------:R-:W-:Y:S01]  /*5de0*/  @!P3 IMAD R161, R161, R22, R23 ;  /* 0x00000016a1a1b224 */ /* 0x000fe200078e0217 */
[----:B------:R-:W-:Y:S01]  /*5df0*/  BSSY B1, `(.L_x_211) ;  /* 0x0000009000017945 */ /* 0x000fe20003800000 */
[----:B------:R-:W-:Y:S01]  /*5e00*/  @!P3 IMAD.MOV.U32 R122, RZ, RZ, R170 ;  /* 0x000000ffff7ab224 */ /* 0x000fe200078e00aa */
[----:B------:R-:W-:Y:S01]  /*5e10*/  @!P5 IADD3.X R125, R171, UR44, RZ, P6, !PT ;  /* 0x0000002cab7ddc10 */ /* 0x000fe2000b7fe4ff */
[----:B------:R-:W-:-:S05]  /*5e20*/  @!P3 IMAD.MOV.U32 R123, RZ, RZ, R171 ;  /* 0x000000ffff7bb224 */ /* 0x000fca00078e00ab */
[----:B------:R0:W-:Y:S01]  /*5e30*/  @!P3 STG.E.U8 desc[UR36][R122.64+0x51], R161 ;  /* 0x000051a17a00b986 */ /* 0x0001e2000c101124 */
[----:B------:R-:W-:Y:S05]  /*5e40*/  @P5 BRA `(.L_x_212) ;  /* 0x00000000000c5947 */ /* 0x000fea0003800000 */
[----:B------:R-:W3:Y:S02]  /*5e50*/  LDG.E.U8 R18, desc[UR36][R120.64+0x50] ;  /* 0x0000502478127981 */ /* 0x000ee4000c1e1100 */
[----:B---3--:R-:W-:-:S05]  /*5e60*/  PRMT R20, R18, 0x8880, RZ ;  /* 0x0000888012147816 */ /* 0x008fca00000000ff */
[----:B------:R-:W-:-:S07]  /*5e70*/  IMAD R23, R20, R19, RZ ;  /* 0x0000001314177224 */ /* 0x000fce00078e02ff */
.L_x_212:
[----:B------:R-:W-:Y:S05]  /*5e80*/  BSYNC B1 ;  /* 0x0000000000017941 */ /* 0x000fea0003800000 */
.L_x_211:
[----:B------:R-:W-:Y:S01]  /*5e90*/  @!P5 IMAD R127, R162, R22, R23 ;  /* 0x00000016a27fd224 */ /* 0x000fe200078e0217 */
[----:B------:R-:W-:Y:S01]  /*5ea0*/  BSSY B1, `(.L_x_213) ;  /* 0x000000b000017945 */ /* 0x000fe20003800000 */
[C---:B------:R-:W-:Y:S02]  /*5eb0*/  ISETP.LT.OR P3, PT, R3.reuse, 0x59, !P0 ;  /* 0x000000590300780c */ /* 0x040fe40004761670 */
[C---:B------:R-:W-:Y:S01]  /*5ec0*/  ISETP.LT.OR P0, PT, R3.reuse, 0x5a, !P0 ;  /* 0x0000005a0300780c */ /* 0x040fe20004701670 */
[----:B------:R1:W-:Y:S01]  /*5ed0*/  @!P5 STG.E.U8 desc[UR36][R124.64+0x50], R127 ;  /* 0x0000507f7c00d986 */ /* 0x0003e2000c101124 */
[----:B0-----:R-:W-:Y:S02]  /*5ee0*/  @!P4 IADD3 R122, P5, R170, UR45, RZ ;  /* 0x0000002daa7acc10 */ /* 0x001fe4000ffbe0ff */
[----:B------:R-:W-:Y:S02]  /*5ef0*/  ISETP.LT.OR P6, PT, R3, 0x59, !P2 ;  /* 0x000000590300780c */ /* 0x000fe400057c1670 */
[----:B------:R-:W-:Y:S01]  /*5f00*/  @!P4 IADD3.X R123, R171, UR44, RZ, P5, !PT ;  /* 0x0000002cab7bcc10 */ /* 0x000fe2000affe4ff */
[----:B------:R-:W-:Y:S10]  /*5f10*/  @P4 BRA `(.L_x_214) ;  /* 0x00000000000c4947 */ /* 0x000ff40003800000 */
[----:B------:R-:W3:Y:S02]  /*5f20*/  LDG.E.U8 R18, desc[UR36][R120.64+0x51] ;  /* 0x0000512478127981 */ /* 0x000ee4000c1e1100 */
[----:B---3--:R-:W-:-:S05]  /*5f30*/  PRMT R20, R18, 0x8880, RZ ;  /* 0x0000888012147816 */ /* 0x008fca00000000ff */
[----:B------:R-:W-:-:S07]  /*5f40*/  IMAD R23, R20, R19, RZ ;  /* 0x0000001314177224 */ /* 0x000fce00078e02ff */
.L_x_214:
[----:B------:R-:W-:Y:S05]  /*5f50*/  BSYNC B1 ;  /* 0x0000000000017941 */ /* 0x000fea0003800000 */
.L_x_213:
[----:B------:R-:W-:Y:S01]  /*5f60*/  @!P4 IMAD R163, R163, R22, R23 ;  /* 0x00000016a3a3c224 */ /* 0x000fe200078e0217 */
[----:B------:R-:W-:Y:S04]  /*5f70*/  BSSY B1, `(.L_x_215) ;  /* 0x0000006000017945 */ /* 0x000fe80003800000 */
[----:B------:R0:W-:Y:S01]  /*5f80*/  @!P4 STG.E.U8 desc[UR36][R122.64+0x51], R163 ;  /* 0x000051a37a00c986 */ /* 0x0001e2000c101124 */
[----:B------:R-:W-:Y:S05]  /*5f90*/  @P3 BRA `(.L_x_216) ;  /* 0x00000000000c3947 */ /* 0x000fea0003800000 */
[----:B------:R-:W3:Y:S02]  /*5fa0*/  LDG.E.U8 R18, desc[UR36][R168.64+0x58] ;  /* 0x00005824a8127981 */ /* 0x000ee4000c1e1100 */
[----:B---3--:R-:W-:-:S05]  /*5fb0*/  PRMT R20, R18, 0x8880, RZ ;  /* 0x0000888012147816 */ /* 0x008fca00000000ff */
[----:B------:R-:W-:-:S07]  /*5fc0*/  IMAD R23, R20, R19, RZ ;  /* 0x0000001314177224 */ /* 0x000fce00078e02ff */
.L_x_216:
[----:B------:R-:W-:Y:S05]  /*5fd0*/  BSYNC B1 ;  /* 0x0000000000017941 */ /* 0x000fea0003800000 */
.L_x_215:
[----:B-1----:R-:W-:Y:S01]  /*5fe0*/  @!P3 IMAD R125, R164, R22, R23 ;  /* 0x00000016a47db224 */ /* 0x002fe200078e0217 */
[----:B------:R-:W-:Y:S01]  /*5ff0*/  BSSY B1, `(.L_x_217) ;  /* 0x0000008000017945 */ /* 0x000fe20003800000 */
[----:B0-----:R-:W-:Y:S02]  /*6000*/  @!P3 IMAD.MOV.U32 R122, RZ, RZ, R170 ;  /* 0x000000ffff7ab224 */ /* 0x001fe400078e00aa */
[----:B------:R-:W-:-:S05]  /*6010*/  @!P3 IMAD.MOV.U32 R123, RZ, RZ, R171 ;  /* 0x000000ffff7bb224 */ /* 0x000fca00078e00ab */
[----:B------:R0:W-:Y:S01]  /*6020*/  @!P3 STG.E.U8 desc[UR36][R122.64+0x58], R125 ;  /* 0x0000587d7a00b986 */ /* 0x0001e2000c101124 */
[----:B------:R-:W-:Y:S05]  /*6030*/  @P0 BRA `(.L_x_218) ;  /* 0x00000000000c0947 */ /* 0x000fea0003800000 */
[----:B------:R-:W3:Y:S02]  /*6040*/  LDG.E.U8 R18, desc[UR36][R168.64+0x59] ;  /* 0x00005924a8127981 */ /* 0x000ee4000c1e1100 */
[----:B---3--:R-:W-:-:S05]  /*6050*/  PRMT R20, R18, 0x8880, RZ ;  /* 0x0000888012147816 */ /* 0x008fca00000000ff */
[----:B------:R-:W-:-:S07]  /*6060*/  IMAD R23, R20, R19, RZ ;  /* 0x0000001314177224 */ /* 0x000fce00078e02ff */
.L_x_218:
[----:B------:R-:W-:Y:S05]  /*6070*/  BSYNC B1 ;  /* 0x0000000000017941 */ /* 0x000fea0003800000 */
.L_x_217:
[----:B------:R-:W-:Y:S01]  /*6080*/  @!P0 IMAD R165, R165, R22, R23 ;  /* 0x00000016a5a58224 */ /* 0x000fe200078e0217 */
[----:B------:R-:W-:Y:S01]  /*6090*/  @!P6 IADD3 R124, P4, R170, UR45, RZ ;  /* 0x0000002daa7cec10 */ /* 0x000fe2000ff9e0ff */
[----:B0-----:R-:W-:Y:S01]  /*60a0*/  @!P0 IMAD.MOV.U32 R122, RZ, RZ, R170 ;  /* 0x000000ffff7a8224 */ /* 0x001fe200078e00aa */
[----:B------:R-:W-:Y:S01]  /*60b0*/  BSSY B1, `(.L_x_219) ;  /* 0x000000a000017945 */ /* 0x000fe20003800000 */
[----:B------:R-:W-:Y:S01]  /*60c0*/  @!P0 IMAD.MOV.U32 R123, RZ, RZ, R171 ;  /* 0x000000ffff7b8224 */ /* 0x000fe200078e00ab */
[----:B------:R-:W-:Y:S02]  /*60d0*/  IADD3 R131, P3, R21, 0x100, RZ ;  /* 0x0000010015837810 */ /* 0x000fe40007f7e0ff */
[----:B------:R-:W-:Y:S02]  /*60e0*/  ISETP.LT.OR P2, PT, R3, 0x5a, !P2 ;  /* 0x0000005a0300780c */ /* 0x000fe40005741670 */
[----:B------:R0:W-:Y:S01]  /*60f0*/  @!P0 STG.E.U8 desc[UR36][R122.64+0x59], R165 ;  /* 0x000059a57a008986 */ /* 0x0001e2000c101124 */
[----:B------:R-:W-:Y:S01]  /*6100*/  @!P6 IADD3.X R125, R171, UR44, RZ, P4, !PT ;  /* 0x0000002cab7dec10 */ /* 0x000fe2000a7fe4ff */
[----:B------:R-:W-:Y:S09]  /*6110*/  @P6 BRA `(.L_x_220) ;  /* 0x00000000000c6947 */ /* 0x000ff20003800000 */
[----:B------:R-:W3:Y:S02]  /*6120*/  LDG.E.U8 R18, desc[UR36][R120.64+0x58] ;  /* 0x0000582478127981 */ /* 0x000ee4000c1e1100 */
[----:B---3--:R-:W-:-:S05]  /*6130*/  PRMT R20, R18, 0x8880, RZ ;  /* 0x0000888012147816 */ /* 0x008fca00000000ff */
[----:B------:R-:W-:-:S07]  /*6140*/  IMAD R23, R20, R19, RZ ;  /* 0x0000001314177224 */ /* 0x000fce00078e02ff */
.L_x_220:
[----:B------:R-:W-:Y:S05]  /*6150*/  BSYNC B1 ;  /* 0x0000000000017941 */ /* 0x000fea0003800000 */
.L_x_219:
[----:B0-----:R-:W-:Y:S01]  /*6160*/  @!P6 IMAD R123, R166, R22, R23 ;  /* 0x00000016a67be224 */ /* 0x001fe200078e0217 */
[----:B------:R-:W-:Y:S01]  /*6170*/  BSSY B1, `(.L_x_221) ;  /* 0x0000007000017945 */ /* 0x000fe20003800000 */
[----:B------:R-:W-:-:S03]  /*6180*/  IMAD.X R127, RZ, RZ, UR9, P3 ;  /* 0x00000009ff7f7e24 */ /* 0x000fc600098e06ff */
[----:B------:R0:W-:Y:S01]  /*6190*/  @!P6 STG.E.U8 desc[UR36][R124.64+0x58], R123 ;  /* 0x0000587b7c00e986 */ /* 0x0001e2000c101124 */
[----:B------:R-:W-:Y:S05]  /*61a0*/  @P2 BRA `(.L_x_222) ;  /* 0x00000000000c2947 */ /* 0x000fea0003800000 */
[----:B------:R-:W3:Y:S02]  /*61b0*/  LDG.E.U8 R18, desc[UR36][R120.64+0x59] ;  /* 0x0000592478127981 */ /* 0x000ee4000c1e1100 */
[----:B---3--:R-:W-:-:S05]  /*61c0*/  PRMT R20, R18, 0x8880, RZ ;  /* 0x0000888012147816 */ /* 0x008fca00000000ff */
[----:B------:R-:W-:-:S07]  /*61d0*/  IMAD R23, R20, R19, RZ ;  /* 0x0000001314177224 */ /* 0x000fce00078e02ff */
.L_x_222:
[----:B------:R-:W-:Y:S05]  /*61e0*/  BSYNC B1 ;  /* 0x0000000000017941 */ /* 0x000fea0003800000 */
.L_x_221:
[----:B0-----:R-:W-:Y:S01]  /*61f0*/  @!P2 IADD3 R124, P5, R170, UR45, RZ ;  /* 0x0000002daa7cac10 */ /* 0x001fe2000ffbe0ff */
[----:B------:R-:W-:Y:S01]  /*6200*/  @!P2 IMAD R167, R167, R22, R23 ;  /* 0x00000016a7a7a224 */ /* 0x000fe200078e0217 */
[----:B------:R-:W-:Y:S01]  /*6210*/  ISETP.LT.OR P4, PT, R3, 0x1, !P1 ;  /* 0x000000010300780c */ /* 0x000fe20004f81670 */
[----:B------:R-:W-:Y:S01]  /*6220*/  IMAD.U32 R123, RZ, RZ, UR10 ;  /* 0x0000000aff7b7e24 */ /* 0x000fe2000f8e00ff */
[----:B------:R-:W-:Y:S01]  /*6230*/  @!P2 IADD3.X R125, R171, UR44, RZ, P5, !PT ;  /* 0x0000002cab7dac10 */ /* 0x000fe2000affe4ff */
[-C--:B------:R-:W-:Y:S01]  /*6240*/  IMAD R20, R127, R12.reuse, RZ ;  /* 0x0000000c7f147224 */ /* 0x080fe200078e02ff */
[----:B------:R-:W-:Y:S01]  /*6250*/  BSSY B1, `(.L_x_223) ;  /* 0x000000e000017945 */ /* 0x000fe20003800000 */
[----:B------:R-:W-:Y:S01]  /*6260*/  IMAD.WIDE.U32 R120, R131, R12, R6 ;  /* 0x0000000c83787225 */ /* 0x000fe200078e0006 */
[----:B------:R-:W-:Y:S01]  /*6270*/  LEA R122, P3, R123, R4, 0x8 ;  /* 0x000000047b7a7211 */ /* 0x000fe200078640ff */
[----:B------:R0:W-:Y:S02]  /*6280*/  @!P2 STG.E.U8 desc[UR36][R124.64+0x59], R167 ;  /* 0x000059a77c00a986 */ /* 0x0001e4000c101124 */
[----:B------:R-:W-:Y:S01]  /*6290*/  IMAD.U32 R133, RZ, RZ, UR10 ;  /* 0x0000000aff857e24 */ /* 0x000fe2000f8e00ff */
[----:B------:R-:W-:Y:S01]  /*62a0*/  IADD3 R120, P0, R120, R10, RZ ;  /* 0x0000000a78787210 */ /* 0x000fe20007f1e0ff */
[----:B------:R-:W-:-:S02]  /*62b0*/  IMAD.U32 R126, RZ, RZ, UR11 ;  /* 0x0000000bff7e7e24 */ /* 0x000fc4000f8e00ff */
[----:B------:R-:W-:-:S03]  /*62c0*/  IMAD R129, R131, R13, R20 ;  /* 0x0000000d83817224 */ /* 0x000fc600078e0214 */
[----:B------:R-:W-:Y:S02]  /*62d0*/  LEA.HI.X R123, R133, R5, R126, 0x8, P3 ;  /* 0x00000005857b7211 */ /* 0x000fe400018f447e */
[----:B------:R-:W-:Y:S01]  /*62e0*/  IADD3.X R121, R11, R121, R129, P0, !PT ;  /* 0x000000790b797210 */ /* 0x000fe200007fe481 */
[----:B0-----:R-:W-:Y:S06]  /*62f0*/  @P4 BRA `(.L_x_224) ;  /* 0x00000000000c4947 */ /* 0x001fec0003800000 */
[----:B------:R-:W3:Y:S02]  /*6300*/  LDG.E.U8 R18, desc[UR36][R120.64] ;  /* 0x0000002478127981 */ /* 0x000ee4000c1e1100 */
[----:B---3--:R-:W-:-:S05]  /*6310*/  PRMT R20, R18, 0x8880, RZ ;  /* 0x0000888012147816 */ /* 0x008fca00000000ff */
[----:B------:R-:W-:-:S07]  /*6320*/  IMAD R23, R20, R19, RZ ;  /* 0x0000001314177224 */ /* 0x000fce00078e02ff */
.L_x_224:
[----:B------:R-:W-:Y:S05]  /*6330*/  BSYNC B1 ;  /* 0x0000000000017941 */ /* 0x000fea0003800000 */
.L_x_223:
[----:B------:R-:W-:Y:S01]  /*6340*/  ISETP.LT.OR P5, PT, R3, 0x2, !P1 ;  /* 0x000000020300780c */ /* 0x000fe20004fa1670 */
        /* <DEDUP_REMOVED lines=9> */
[----:B------:R-:W-:Y:S11]  /*63e0*/  @P5 BRA `(.L_x_226) ;  /* 0x00000000000c5947 */ /* 0x000ff60003800000 */
[----:B------:R-:W3:Y:S02]  /*63f0*/  LDG.E.U8 R18, desc[UR36][R120.64+0x1] ;  /* 0x0000012478127981 */ /* 0x000ee4000c1e1100 */
[----:B---3--:R-:W-:-:S05]  /*6400*/  PRMT R20, R18, 0x8880, RZ ;  /* 0x0000888012147816 */ /* 0x008fca00000000ff */
[----:B------:R-:W-:-:S07]  /*6410*/  IMAD R23, R20, R19, RZ ;  /* 0x0000001314177224 */ /* 0x000fce00078e02ff */
.L_x_226:
[----:B------:R-:W-:Y:S05]  /*6420*/  BSYNC B1 ;  /* 0x0000000000017941 */ /* 0x000fea0003800000 */
.L_x_225:
[----:B0-----:R-:W-:Y:S01]  /*6430*/  @!P5 IMAD R127, R73, R22, R23 ;  /* 0x00000016497fd224 */ /* 0x001fe200078e0217 */
[----:B------:R-:W-:Y:S01]  /*6440*/  IADD3.X R73, R7, R11, R124, P2, P6 ;  /* 0x0000000b07497210 */ /* 0x000fe200017ec47c */
[----:B------:R-:W-:Y:S01]  /*6450*/  BSSY B1, `(.L_x_227) ;  /* 0x000000a000017945 */ /* 0x000fe20003800000 */
[----:B------:R-:W-:Y:S02]  /*6460*/  ISETP.LT.OR P2, PT, R3, 0x9, !P0 ;  /* 0x000000090300780c */ /* 0x000fe40004741670 */
[----:B------:R0:W-:Y:S01]  /*6470*/  @!P5 STG.E.U8 desc[UR36][R122.64+0x1], R127 ;  /* 0x0000017f7a00d986 */ /* 0x0001e2000c101124 */
[C---:B------:R-:W-:Y:S02]  /*6480*/  @!P4 IADD3 R124, P5, R122.reuse, UR45, RZ ;  /* 0x0000002d7a7ccc10 */ /* 0x040fe4000ffbe0ff */
[----:B------:R-:W-:Y:S02]  /*6490*/  @!P3 IADD3 R126, P6, R122, UR45, RZ ;  /* 0x0000002d7a7ebc10 */ /* 0x000fe4000ffde0ff */
[----:B------:R-:W-:Y:S01]  /*64a0*/  @!P4 IADD3.X R125, R123, UR44, RZ, P5, !PT ;  /* 0x0000002c7b7dcc10 */ /* 0x000fe2000affe4ff */
[----:B------:R-:W-:Y:S10]  /*64b0*/  @P4 BRA `(.L_x_228) ;  /* 0x00000000000c4947 */ /* 0x000ff40003800000 */
[----:B------:R-:W3:Y:S02]  /*64c0*/  LDG.E.U8 R18, desc[UR36][R72.64] ;  /* 0x0000002448127981 */ /* 0x000ee4000c1e1100 */
[----:B---3--:R-:W-:-:S05]  /*64d0*/  PRMT R20, R18, 0x8880, RZ ;  /* 0x0000888012147816 */ /* 0x008fca00000000ff */
[----:B------:R-:W-:-:S07]  /*64e0*/  IMAD R23, R20, R19, RZ ;  /* 0x0000001314177224 */ /* 0x000fce00078e02ff */
.L_x_228:
[----:B------:R-:W-:Y:S05]  /*64f0*/  BSYNC B1 ;  /* 0x0000000000017941 */ /* 0x000fea0003800000 */
.L_x_227:
[----:B------:R-:W-:Y:S01]  /*6500*/  @!P4 IMAD R129, R74, R22, R23 ;  /* 0x000000164a81c224 */ /* 0x000fe200078e0217 */
[----:B------:R-:W-:Y:S01]  /*6510*/  BSSY B1, `(.L_x_229) ;  /* 0x0000007000017945 */ /* 0x000fe20003800000 */
[----:B0-----:R-:W-:-:S03]  /*6520*/  @!P3 IADD3.X R127, R123, UR44, RZ, P6, !PT ;  /* 0x0000002c7b7fbc10 */ /* 0x001fc6000b7fe4ff */
[----:B------:R0:W-:Y:S01]  /*6530*/  @!P4 STG.E.U8 desc[UR36][R124.64], R129 ;  /* 0x000000817c00c986 */ /* 0x0001e2000c101124 */
[----:B------:R-:W-:Y:S05]  /*6540*/  @P3 BRA `(.L_x_230) ;  /* 0x00000000000c3947 */ /* 0x000fea0003800000 */
[----:B------:R-:W3:Y:S02]  /*6550*/  LDG.E.U8 R18, desc[UR36][R72.64+0x1] ;  /* 0x0000012448127981 */ /* 0x000ee4000c1e1100 */
[----:B---3--:R-:W-:-:S05]  /*6560*/  PRMT R20, R18, 0x8880, RZ ;  /* 0x0000888012147816 */ /* 0x008fca00000000ff */
[----:B------:R-:W-:-:S07]  /*6570*/  IMAD R23, R20, R19, RZ ;  /* 0x0000001314177224 */ /* 0x000fce00078e02ff */
.L_x_230:
[----:B------:R-:W-:Y:S05]  /*6580*/  BSYNC B1 ;  /* 0x0000000000017941 */ /* 0x000fea0003800000 */
.L_x_229:
        /* <DEDUP_REMOVED lines=11> */
.L_x_232:
[----:B------:R-:W-:Y:S05]  /*6640*/  BSYNC B1 ;  /* 0x0000000000017941 */ /* 0x000fea0003800000 */
.L_x_231:
        /* <DEDUP_REMOVED lines=9> */
.L_x_234:
[----:B------:R-:W-:Y:S05]  /*66e0*/  BSYNC B1 ;  /* 0x0000000000017941 */ /* 0x000fea0003800000 */
.L_x_233:
        /* <DEDUP_REMOVED lines=10> */
.L_x_236:
[----:B------:R-:W-:Y:S05]  /*6790*/  BSYNC B1 ;  /* 0x0000000000017941 */ /* 0x000fea0003800000 */
.L_x_235:
[----:B0-----:R-:W-:Y:S01]  /*67a0*/  @!P2 IMAD R77, R78, R22, R23 ;  /* 0x000000164e4da224 */ /* 0x001fe200078e0217 */
        /* <DEDUP_REMOVED lines=12> */
.L_x_238:
[----:B------:R-:W-:Y:S05]  /*6870*/  BSYNC B1 ;  /* 0x0000000000017941 */ /* 0x000fea0003800000 */
.L_x_237:
[----:B------:R-:W-:Y:S01]  /*6880*/  @!P3 IMAD R79, R79, R22, R23 ;  /* 0x000000164f4fb224 */ /* 0x000fe200078e0217 */
[----:B------:R-:W-:Y:S04]  /*6890*/  BSSY B1, `(.L_x_239) ;  /* 0x0000006000017945 */ /* 0x000fe80003800000 */
[----:B------:R1:W-:Y:S01]  /*68a0*/  @!P3 STG.E.U8 desc[UR36][R74.64+0x9], R79 ;  /* 0x0000094f4a00b986 */ /* 0x0003e2000c101124 */
[----:B------:R-:W-:Y:S05]  /*68b0*/  @P6 BRA `(.L_x_240) ;  /* 0x00000000000c6947 */ /* 0x000fea0003800000 */
[----:B------:R-:W3:Y:S02]  /*68c0*/  LDG.E.U8 R18, desc[UR36][R120.64+0x10] ;  /* 0x0000102478127981 */ /* 0x000ee4000c1e1100 */
[----:B---3--:R-:W-:-:S05]  /*68d0*/  PRMT R20, R18, 0x8880, RZ ;  /* 0x0000888012147816 */ /* 0x008fca00000000ff */
[----:B------:R-:W-:-:S07]  /*68e0*/  IMAD R23, R20, R19, RZ ;  /* 0x0000001314177224 */ /* 0x000fce00078e02ff */
.L_x_240:
[----:B------:R-:W-:Y:S05]  /*68f0*/  BSYNC B1 ;  /* 0x0000000000017941 */ /* 0x000fea0003800000 */
.L_x_239:
        /* <DEDUP_REMOVED lines=9> */
.L_x_242:
[----:B------:R-:W-:Y:S05]  /*6990*/  BSYNC B1 ;  /* 0x0000000000017941 */ /* 0x000fea0003800000 */
.L_x_241:
        /* <DEDUP_REMOVED lines=13> */
.L_x_244:
[----:B------:R-:W-:Y:S05]  /*6a70*/  BSYNC B1 ;  /* 0x0000000000017941 */ /* 0x000fea0003800000 */
.L_x_243:
        /* <DEDUP_REMOVED lines=8> */
.L_x_246:
[----:B------:R-:W-:Y:S05]  /*6b00*/  BSYNC B1 ;  /* 0x0000000000017941 */ /* 0x000fea0003800000 */
.L_x_245:
        /* <DEDUP_REMOVED lines=11> */
.L_x_248:
[----:B------:R-:W-:Y:S05]  /*6bc0*/  BSYNC B1 ;  /* 0x0000000000017941 */ /* 0x000fea0003800000 */
.L_x_247:
        /* <DEDUP_REMOVED lines=9> */
.L_x_250:
[----:B------:R-:W-:Y:S05]  /*6c60*/  BSYNC B1 ;  /* 0x0000000000017941 */ /* 0x000fea0003800000 */
.L_x_249:
        /* <DEDUP_REMOVED lines=10> */
.L_x_252:
[----:B------:R-:W-:Y:S05]  /*6d10*/  BSYNC B1 ;  /* 0x0000000000017941 */ /* 0x000fea0003800000 */
.L_x_251:
        /* <DEDUP_REMOVED lines=13> */
.L_x_254:
[----:B------:R-:W-:Y:S05]  /*6df0*/  BSYNC B1 ;  /* 0x0000000000017941 */ /* 0x000fea0003800000 */
.L_x_253:
[----:B------:R-:W-:Y:S01]  /*6e00*/  @!P2 IMAD R87, R87, R22, R23 ;  /* 0x000000165757a224 */ /* 0x000fe200078e0217 */
[----:B------:R-:W-:Y:S04]  /*6e10*/  BSSY B1, `(.L_x_255) ;  /* 0x0000006000017945 */ /* 0x000fe80003800000 */
[----:B------:R1:W-:Y:S01]  /*6e20*/  @!P2 STG.E.U8 desc[UR36][R74.64+0x19], R87 ;  /* 0x000019574a00a986 */ /* 0x0003e2000c101124 */
[----:B------:R-:W-:Y:S05]  /*6e30*/  @P6 BRA `(.L_x_256) ;  /* 0x00000000000c6947 */ /* 0x000fea0003800000 */
[----:B------:R-:W3:Y:S02]  /*6e40*/  LDG.E.U8 R18, desc[UR36][R120.64+0x20] ;  /* 0x0000202478127981 */ /* 0x000ee4000c1e1100 */
[----:B---3--:R-:W-:-:S05]  /*6e50*/  PRMT R20, R18, 0x8880, RZ ;  /* 0x0000888012147816 */ /* 0x008fca00000000ff */
[----:B------:R-:W-:-:S07]  /*6e60*/  IMAD R23, R20, R19, RZ ;  /* 0x0000001314177224 */ /* 0x000fce00078e02ff */
.L_x_256:
[----:B------:R-:W-:Y:S05]  /*6e70*/  BSYNC B1 ;  /* 0x0000000000017941 */ /* 0x000fea0003800000 */
.L_x_255:
        /* <DEDUP_REMOVED lines=9> */
.L_x_258:
[----:B------:R-:W-:Y:S05]  /*6f10*/  BSYNC B1 ;  /* 0x0000000000017941 */ /* 0x000fea0003800000 */
.L_x_257:
        /* <DEDUP_REMOVED lines=13> */
.L_x_260:
[----:B------:R-:W-:Y:S05]  /*6ff0*/  BSYNC B1 ;  /* 0x0000000000017941 */ /* 0x000fea0003800000 */
.L_x_259:
        /* <DEDUP_REMOVED lines=8> */
.L_x_262:
[----:B------:R-:W-:Y:S05]  /*7080*/  BSYNC B1 ;  /* 0x0000000000017941 */ /* 0x000fea0003800000 */
.L_x_261:
        /* <DEDUP_REMOVED lines=11> */
.L_x_264:
[----:B------:R-:W-:Y:S05]  /*7140*/  BSYNC B1 ;  /* 0x0000000000017941 */ /* 0x000fea0003800000 */
.L_x_263:
        /* <DEDUP_REMOVED lines=9> */
.L_x_266:
[----:B------:R-:W-:Y:S05]  /*71e0*/  BSYNC B1 ;  /* 0x0000000000017941 */ /* 0x000fea0003800000 */
.L_x_265:
        /* <DEDUP_REMOVED lines=10> */
.L_x_268:
[----:B------:R-:W-:Y:S05]  /*7290*/  BSYNC B1 ;  /* 0x0000000000017941 */ /* 0x000fea0003800000 */
.L_x_267:
        /* <DEDUP_REMOVED lines=13> */
.L_x_270:
[----:B------:R-:W-:Y:S05]  /*7370*/  BSYNC B1 ;  /* 0x0000000000017941 */ /* 0x000fea0003800000 */
.L_x_269:
[----:B------:R-:W-:Y:S01]  /*7380*/  @!P3 IMAD R95, R95, R22, R23 ;  /* 0x000000165f5fb224 */ /* 0x000fe200078e0217 */
[----:B------:R-:W-:Y:S04]  /*7390*/  BSSY B1, `(.L_x_271) ;  /* 0x0000006000017945 */ /* 0x000fe80003800000 */
[----:B------:R1:W-:Y:S01]  /*73a0*/  @!P3 STG.E.U8 desc[UR36][R74.64+0x29], R95 ;  /* 0x0000295f4a00b986 */ /* 0x0003e2000c101124 */
[----:B------:R-:W-:Y:S05]  /*73b0*/  @P6 BRA `(.L_x_272) ;  /* 0x00000000000c6947 */ /* 0x000fea0003800000 */
[----:B------:R-:W3:Y:S02]  /*73c0*/  LDG.E.U8 R18, desc[UR36][R120.64+0x30] ;  /* 0x0000302478127981 */ /* 0x000ee4000c1e1100 */
[----:B---3--:R-:W-:-:S05]  /*73d0*/  PRMT R20, R18, 0x8880, RZ ;  /* 0x0000888012147816 */ /* 0x008fca00000000ff */
[----:B------:R-:W-:-:S07]  /*73e0*/  IMAD R23, R20, R19, RZ ;  /* 0x0000001314177224 */ /* 0x000fce00078e02ff */
.L_x_272:
[----:B------:R-:W-:Y:S05]  /*73f0*/  BSYNC B1 ;  /* 0x0000000000017941 */ /* 0x000fea0003800000 */
.L_x_271:
        /* <DEDUP_REMOVED lines=9> */
.L_x_274:
[----:B------:R-:W-:Y:S05]  /*7490*/  BSYNC B1 ;  /* 0x0000000000017941 */ /* 0x000fea0003800000 */
.L_x_273:
        /* <DEDUP_REMOVED lines=13> */
.L_x_276:
[----:B------:R-:W-:Y:S05]  /*7570*/  BSYNC B1 ;  /* 0x0000000000017941 */ /* 0x000fea0003800000 */
.L_x_275:
        /* <DEDUP_REMOVED lines=8> */
.L_x_278:
[----:B------:R-:W-:Y:S05]  /*7600*/  BSYNC B1 ;  /* 0x0000000000017941 */ /* 0x000fea0003800000 */
.L_x_277:
        /* <DEDUP_REMOVED lines=11> */
.L_x_280:
[----:B------:R-:W-:Y:S05]  /*76c0*/  BSYNC B1 ;  /* 0x0000000000017941 */ /* 0x000fea0003800000 */
.L_x_279:
        /* <DEDUP_REMOVED lines=9> */
.L_x_282:
[----:B------:R-:W-:Y:S05]  /*7760*/  BSYNC B1 ;  /* 0x0000000000017941 */ /* 0x000fea0003800000 */
.L_x_281:
        /* <DEDUP_REMOVED lines=10> */
.L_x_284:
[----:B------:R-:W-:Y:S05]  /*7810*/  BSYNC B1 ;  /* 0x0000000000017941 */ /* 0x000fea0003800000 */
.L_x_283:
        /* <DEDUP_REMOVED lines=13> */
.L_x_286:
[----:B------:R-:W-:Y:S05]  /*78f0*/  BSYNC B1 ;  /* 0x0000000000017941 */ /* 0x000fea0003800000 */
.L_x_285:
[----:B------:R-:W-:Y:S01]  /*7900*/  @!P2 IMAD R103, R103, R22, R23 ;  /* 0x000000166767a224 */ /* 0x000fe200078e0217 */
[----:B------:R-:W-:Y:S04]  /*7910*/  BSSY B1, `(.L_x_287) ;  /* 0x0000006000017945 */ /* 0x000fe80003800000 */
[----:B------:R1:W-:Y:S01]  /*7920*/  @!P2 STG.E.U8 desc[UR36][R74.64+0x39], R103 ;  /* 0x000039674a00a986 */ /* 0x0003e2000c101124 */
[----:B------:R-:W-:Y:S05]  /*7930*/  @P6 BRA `(.L_x_288) ;  /* 0x00000000000c6947 */ /* 0x000fea0003800000 */
[----:B------:R-:W3:Y:S02]  /*7940*/  LDG.E.U8 R18, desc[UR36][R120.64+0x40] ;  /* 0x0000402478127981 */ /* 0x000ee4000c1e1100 */
[----:B---3--:R-:W-:-:S05]  /*7950*/  PRMT R20, R18, 0x8880, RZ ;  /* 0x0000888012147816 */ /* 0x008fca00000000ff */
[----:B------:R-:W-:-:S07]  /*7960*/  IMAD R23, R20, R19, RZ ;  /* 0x0000001314177224 */ /* 0x000fce00078e02ff */
.L_x_288:
[----:B------:R-:W-:Y:S05]  /*7970*/  BSYNC B1 ;  /* 0x0000000000017941 */ /* 0x000fea0003800000 */
.L_x_287:
        /* <DEDUP_REMOVED lines=9> */
.L_x_290:
[----:B------:R-:W-:Y:S05]  /*7a10*/  BSYNC B1 ;  /* 0x0000000000017941 */ /* 0x000fea0003800000 */
.L_x_289:
        /* <DEDUP_REMOVED lines=13> */
.L_x_292:
[----:B------:R-:W-:Y:S05]  /*7af0*/  BSYNC B1 ;  /* 0x0000000000017941 */ /* 0x000fea0003800000 */
.L_x_291:
        /* <DEDUP_REMOVED lines=8> */
.L_x_294:
[----:B------:R-:W-:Y:S05]  /*7b80*/  BSYNC B1 ;  /* 0x0000000000017941 */ /* 0x000fea0003800000 */
.L_x_293:
        /* <DEDUP_REMOVED lines=11> */
.L_x_296:
[----:B------:R-:W-:Y:S05]  /*7c40*/  BSYNC B1 ;  /* 0x0000000000017941 */ /* 0x000fea0003800000 */
.L_x_295:
        /* <DEDUP_REMOVED lines=9> */
.L_x_298:
[----:B------:R-:W-:Y:S05]  /*7ce0*/  BSYNC B1 ;  /* 0x0000000000017941 */ /* 0x000fea0003800000 */
.L_x_297:
        /* <DEDUP_REMOVED lines=10> */
.L_x_300:
[----:B------:R-:W-:Y:S05]  /*7d90*/  BSYNC B1 ;  /* 0x0000000000017941 */ /* 0x000fea0003800000 */
.L_x_299:
        /* <DEDUP_REMOVED lines=12> */
.L_x_302:
[----:B------:R-:W-:Y:S05]  /*7e60*/  BSYNC B1 ;  /* 0x0000000000017941 */ /* 0x000fea0003800000 */
.L_x_301:
[----:B------:R-:W-:Y:S01]  /*7e70*/  @!P3 IMAD R111, R111, R22, R23 ;  /* 0x000000166f6fb224 */ /* 0x000fe200078e0217 */
[----:B------:R-:W-:Y:S04]  /*7e80*/  BSSY B1, `(.L_x_303) ;  /* 0x0000006000017945 */ /* 0x000fe80003800000 */
[----:B------:R0:W-:Y:S01]  /*7e90*/  @!P3 STG.E.U8 desc[UR36][R74.64+0x49], R111 ;  /* 0x0000496f4a00b986 */ /* 0x0001e2000c101124 */
[----:B------:R-:W-:Y:S05]  /*7ea0*/  @P4 BRA `(.L_x_304) ;  /* 0x00000000000c4947 */ /* 0x000fea0003800000 */
[----:B------:R-:W3:Y:S02]  /*7eb0*/  LDG.E.U8 R18, desc[UR36][R120.64+0x50] ;  /* 0x0000502478127981 */ /* 0x000ee4000c1e1100 */
[----:B---3--:R-:W-:-:S05]  /*7ec0*/  PRMT R20, R18, 0x8880, RZ ;  /* 0x0000888012147816 */ /* 0x008fca00000000ff */
[----:B------:R-:W-:-:S07]  /*7ed0*/  IMAD R23, R20, R19, RZ ;  /* 0x0000001314177224 */ /* 0x000fce00078e02ff */
.L_x_304:
[----:B------:R-:W-:Y:S05]  /*7ee0*/  BSYNC B1 ;  /* 0x0000000000017941 */ /* 0x000fea0003800000 */
.L_x_303:
        /* <DEDUP_REMOVED lines=9> */
.L_x_306:
[----:B------:R-:W-:Y:S05]  /*7f80*/  BSYNC B1 ;  /* 0x0000000000017941 */ /* 0x000fea0003800000 */
.L_x_305:
[----:B------:R-:W-:Y:S01]  /*7f90*/  IADD3 R85, P4, R21, 0x180, RZ ;  /* 0x0000018015557810 */ /* 0x000fe20007f9e0ff */
[----:B------:R-:W-:Y:S01]  /*7fa0*/  @!P6 IMAD R113, R113, R22, R23 ;  /* 0x000000167171e224 */ /* 0x000fe200078e0217 */
[----:B------:R-:W-:Y:S01]  /*7fb0*/  BSSY B1, `(.L_x_307) ;  /* 0x000000c000017945 */ /* 0x000fe20003800000 */
[----:B------:R-:W-:Y:S01]  /*7fc0*/  @!P6 IMAD.MOV.U32 R20, RZ, RZ, R122 ;  /* 0x000000ffff14e224 */ /* 0x000fe200078e007a */
[C---:B------:R-:W-:Y:S01]  /*7fd0*/  ISETP.LT.OR P3, PT, R3.reuse, 0x52, !P0 ;  /* 0x000000520300780c */ /* 0x040fe20004761670 */
[----:B------:R-:W-:Y:S01]  /*7fe0*/  @!P6 IMAD.MOV.U32 R21, RZ, RZ, R123 ;  /* 0x000000ffff15e224 */ /* 0x000fe200078e007b */
[----:B------:R-:W-:-:S04]  /*7ff0*/  ISETP.LT.OR P2, PT, R3, 0x59, !P1 ;  /* 0x000000590300780c */ /* 0x000fc80004f41670 */
[----:B------:R1:W-:Y:S01]  /*8000*/  @!P6 STG.E.U8 desc[UR36][R20.64+0x51], R113 ;  /* 0x000051711400e986 */ /* 0x0003e2000c101124 */
[----:B0-----:R-:W-:-:S04]  /*8010*/  @!P5 IADD3 R74, P6, R122, UR45, RZ ;  /* 0x0000002d7a4adc10 */ /* 0x001fc8000ffde0ff */
[----:B------:R-:W-:Y:S01]  /*8020*/  @!P5 IADD3.X R75, R123, UR44, RZ, P6, !PT ;  /* 0x0000002c7b4bdc10 */ /* 0x000fe2000b7fe4ff */
[----:B------:R-:W-:Y:S08]  /*8030*/  @P5 BRA `(.L_x_308) ;  /* 0x00000000000c5947 */ /* 0x000ff00003800000 */
[----:B------:R-:W1:Y:S02]  /*8040*/  LDG.E.U8 R18, desc[UR36][R72.64+0x50] ;  /* 0x0000502448127981 */ /* 0x000e64000c1e1100 */
[----:B-1----:R-:W-:-:S05]  /*8050*/  PRMT R20, R18, 0x8880, RZ ;  /* 0x0000888012147816 */ /* 0x002fca00000000ff */
[----:B------:R-:W-:-:S07]  /*8060*/  IMAD R23, R20, R19, RZ ;  /* 0x0000001314177224 */ /* 0x000fce00078e02ff */
.L_x_308:
[----:B------:R-:W-:Y:S05]  /*8070*/  BSYNC B1 ;  /* 0x0000000000017941 */ /* 0x000fea0003800000 */
.L_x_307:
[----:B------:R-:W-:Y:S01]  /*8080*/  @!P5 IMAD R77, R114, R22, R23 ;  /* 0x00000016724dd224 */ /* 0x000fe200078e0217 */
[----:B------:R-:W-:Y:S01]  /*8090*/  BSSY B1, `(.L_x_309) ;  /* 0x000000b000017945 */ /* 0x000fe20003800000 */
[C---:B------:R-:W-:Y:S02]  /*80a0*/  ISETP.LT.OR P6, PT, R3.reuse, 0x59, !P0 ;  /* 0x000000590300780c */ /* 0x040fe400047c1670 */
[C---:B------:R-:W-:Y:S01]  /*80b0*/  ISETP.LT.OR P1, PT, R3.reuse, 0x5a, !P1 ;  /* 0x0000005a0300780c */ /* 0x040fe20004f21670 */
[----:B------:R0:W-:Y:S01]  /*80c0*/  @!P5 STG.E.U8 desc[UR36][R74.64+0x50], R77 ;  /* 0x0000504d4a00d986 */ /* 0x0001e2000c101124 */
[----:B-1----:R-:W-:Y:S02]  /*80d0*/  @!P3 IADD3 R20, P5, R122, UR45, RZ ;  /* 0x0000002d7a14bc10 */ /* 0x002fe4000ffbe0ff */
[----:B------:R-:W-:Y:S02]  /*80e0*/  ISETP.LT.OR P0, PT, R3, 0x5a, !P0 ;  /* 0x0000005a0300780c */ /* 0x000fe40004701670 */
[----:B------:R-:W-:Y:S01]  /*80f0*/  @!P3 IADD3.X R21, R123, UR44, RZ, P5, !PT ;  /* 0x0000002c7b15bc10 */ /* 0x000fe2000affe4ff */
[----:B------:R-:W-:Y:S10]  /*8100*/  @P3 BRA `(.L_x_310) ;  /* 0x00000000000c3947 */ /* 0x000ff40003800000 */
[----:B------:R-:W0:Y:S02]  /*8110*/  LDG.E.U8 R18, desc[UR36][R72.64+0x51] ;  /* 0x0000512448127981 */ /* 0x000e24000c1e1100 */
[----:B0-----:R-:W-:-:S05]  /*8120*/  PRMT R74, R18, 0x8880, RZ ;  /* 0x00008880124a7816 */ /* 0x001fca00000000ff */
[----:B------:R-:W-:-:S07]  /*8130*/  IMAD R23, R74, R19, RZ ;  /* 0x000000134a177224 */ /* 0x000fce00078e02ff */
.L_x_310:
[----:B------:R-:W-:Y:S05]  /*8140*/  BSYNC B1 ;  /* 0x0000000000017941 */ /* 0x000fea0003800000 */
.L_x_309:
[----:B------:R-:W-:Y:S01]  /*8150*/  @!P3 IMAD R115, R115, R22, R23 ;  /* 0x000000167373b224 */ /* 0x000fe200078e0217 */
[----:B------:R-:W-:Y:S04]  /*8160*/  BSSY B1, `(.L_x_311) ;  /* 0x0000006000017945 */ /* 0x000fe80003800000 */
[----:B------:R1:W-:Y:S01]  /*8170*/  @!P3 STG.E.U8 desc[UR36][R20.64+0x51], R115 ;  /* 0x000051731400b986 */ /* 0x0003e2000c101124 */
[----:B------:R-:W-:Y:S05]  /*8180*/  @P2 BRA `(.L_x_312) ;  /* 0x00000000000c2947 */ /* 0x000fea0003800000 */
[----:B------:R-:W1:Y:S02]  /*8190*/  LDG.E.U8 R18, desc[UR36][R120.64+0x58] ;  /* 0x0000582478127981 */ /* 0x000e64000c1e1100 */
[----:B-1----:R-:W-:-:S05]  /*81a0*/  PRMT R20, R18, 0x8880, RZ ;  /* 0x0000888012147816 */ /* 0x002fca00000000ff */
[----:B------:R-:W-:-:S07]  /*81b0*/  IMAD R23, R20, R19, RZ ;  /* 0x0000001314177224 */ /* 0x000fce00078e02ff */
.L_x_312:
[----:B------:R-:W-:Y:S05]  /*81c0*/  BSYNC B1 ;  /* 0x0000000000017941 */ /* 0x000fea0003800000 */
.L_x_311:
[----:B0-----:R-:W-:Y:S01]  /*81d0*/  @!P2 IMAD R75, R116, R22, R23 ;  /* 0x00000016744ba224 */ /* 0x001fe200078e0217 */
[----:B------:R-:W-:Y:S01]  /*81e0*/  BSSY B1, `(.L_x_313) ;  /* 0x0000008000017945 */ /* 0x000fe20003800000 */
[----:B-1----:R-:W-:Y:S02]  /*81f0*/  @!P2 IMAD.MOV.U32 R20, RZ, RZ, R122 ;  /* 0x000000ffff14a224 */ /* 0x002fe400078e007a */
[----:B------:R-:W-:-:S05]  /*8200*/  @!P2 IMAD.MOV.U32 R21, RZ, RZ, R123 ;  /* 0x000000ffff15a224 */ /* 0x000fca00078e007b */
[----:B------:R0:W-:Y:S01]  /*8210*/  @!P2 STG.E.U8 desc[UR36][R20.64+0x58], R75 ;  /* 0x0000584b1400a986 */ /* 0x0001e2000c101124 */
[----:B------:R-:W-:Y:S05]  /*8220*/  @P1 BRA `(.L_x_314) ;  /* 0x00000000000c1947 */ /* 0x000fea0003800000 */
[----:B------:R-:W0:Y:S02]  /*8230*/  LDG.E.U8 R18, desc[UR36][R120.64+0x59] ;  /* 0x0000592478127981 */ /* 0x000e24000c1e1100 */
[----:B0-----:R-:W-:-:S05]  /*8240*/  PRMT R20, R18, 0x8880, RZ ;  /* 0x0000888012147816 */ /* 0x001fca00000000ff */
[----:B------:R-:W-:-:S07]  /*8250*/  IMAD R23, R20, R19, RZ ;  /* 0x0000001314177224 */ /* 0x000fce00078e02ff */
.L_x_314:
[----:B------:R-:W-:Y:S05]  /*8260*/  BSYNC B1 ;  /* 0x0000000000017941 */ /* 0x000fea0003800000 */
.L_x_313:
[----:B0-----:R-:W-:Y:S01]  /*8270*/  IMAD.X R21, RZ, RZ, UR9, P4 ;  /* 0x00000009ff157e24 */ /* 0x001fe2000a0e06ff */
[----:B------:R-:W-:Y:S01]  /*8280*/  ISETP.GE.AND P2, PT, R0, 0x181, PT ;  /* 0x000001810000780c */ /* 0x000fe20003f46270 */
[----:B------:R-:W-:Y:S01]  /*8290*/  @!P1 IMAD R117, R117, R22, R23 ;  /* 0x0000001675759224 */ /* 0x000fe200078e0217 */
[C---:B------:R-:W-:Y:S01]  /*82a0*/  @!P6 IADD3 R78, P4, R122.reuse, UR45, RZ ;  /* 0x0000002d7a4eec10 */ /* 0x040fe2000ff9e0ff */
[----:B------:R-:W-:Y:S01]  /*82b0*/  @!P1 IMAD.MOV.U32 R76, RZ, RZ, R122 ;  /* 0x000000ffff4c9224 */ /* 0x000fe200078e007a */
[----:B------:R-:W-:Y:S01]  /*82c0*/  BSSY B1, `(.L_x_315) ;  /* 0x000000e000017945 */ /* 0x000fe20003800000 */
[----:B------:R-:W-:Y:S01]  /*82d0*/  @!P1 IMAD.MOV.U32 R77, RZ, RZ, R123 ;  /* 0x000000ffff4d9224 */ /* 0x000fe200078e007b */
[----:B------:R-:W-:Y:S01]  /*82e0*/  @!P0 IADD3 R80, P5, R122, UR45, RZ ;  /* 0x0000002d7a508c10 */ /* 0x000fe2000ffbe0ff */
[-C--:B------:R-:W-:Y:S01]  /*82f0*/  IMAD.WIDE.U32 R74, R85, R12.reuse, R6 ;  /* 0x0000000c554a7225 */ /* 0x080fe200078e0006 */
[----:B------:R-:W-:Y:S02]  /*8300*/  @!P6 IADD3.X R79, R123, UR44, RZ, P4, !PT ;  /* 0x0000002c7b4fec10 */ /* 0x000fe4000a7fe4ff */
[----:B------:R0:W-:Y:S01]  /*8310*/  @!P1 STG.E.U8 desc[UR36][R76.64+0x59], R117 ;  /* 0x000059754c009986 */ /* 0x0001e2000c101124 */
[----:B------:R-:W-:Y:S01]  /*8320*/  IMAD R82, R21, R12, RZ ;  /* 0x0000000c15527224 */ /* 0x000fe200078e02ff */
[----:B------:R-:W-:-:S02]  /*8330*/  ISETP.LT.OR P1, PT, R3, 0x1, !P2 ;  /* 0x000000010300780c */ /* 0x000fc40005721670 */
[----:B------:R-:W-:Y:S01]  /*8340*/  IADD3 R20, P3, R74, R10, RZ ;  /* 0x0000000a4a147210 */ /* 0x000fe20007f7e0ff */
[----:B------:R-:W-:Y:S01]  /*8350*/  IMAD R83, R85, R13, R82 ;  /* 0x0000000d55537224 */ /* 0x000fe200078e0252 */
[----:B------:R-:W-:Y:S11]  /*8360*/  @P6 BRA `(.L_x_316) ;  /* 0x00000000000c6947 */ /* 0x000ff60003800000 */
[----:B------:R-:W0:Y:S02]  /*8370*/  LDG.E.U8 R18, desc[UR36][R72.64+0x58] ;  /* 0x0000582448127981 */ /* 0x000e24000c1e1100 */
[----:B0-----:R-:W-:-:S05]  /*8380*/  PRMT R76, R18, 0x8880, RZ ;  /* 0x00008880124c7816 */ /* 0x001fca00000000ff */
[----:B------:R-:W-:-:S07]  /*8390*/  IMAD R23, R76, R19, RZ ;  /* 0x000000134c177224 */ /* 0x000fce00078e02ff */
.L_x_316:
[----:B------:R-:W-:Y:S05]  /*83a0*/  BSYNC B1 ;  /* 0x0000000000017941 */ /* 0x000fea0003800000 */
.L_x_315:
[----:B------:R-:W-:Y:S01]  /*83b0*/  @!P6 IMAD R13, R118, R22, R23 ;  /* 0x00000016760de224 */ /* 0x000fe200078e0217 */
[----:B------:R-:W-:Y:S01]  /*83c0*/  BSSY B1, `(.L_x_317) ;  /* 0x0000007000017945 */ /* 0x000fe20003800000 */
[----:B------:R-:W-:-:S03]  /*83d0*/  IADD3.X R21, R11, R75, R83, P3, !PT ;  /* 0x0000004b0b157210 */ /* 0x000fc60001ffe453 */
[----:B------:R1:W-:Y:S01]  /*83e0*/  @!P6 STG.E.U8 desc[UR36][R78.64+0x58], R13 ;  /* 0x0000580d4e00e986 */ /* 0x0003e2000c101124 */
[----:B------:R-:W-:Y:S05]  /*83f0*/  @P0 BRA `(.L_x_318) ;  /* 0x00000000000c0947 */ /* 0x000fea0003800000 */
[----:B------:R-:W3:Y:S02]  /*8400*/  LDG.E.U8 R18, desc[UR36][R72.64+0x59] ;  /* 0x0000592448127981 */ /* 0x000ee4000c1e1100 */
[----:B---3--:R-:W-:-:S05]  /*8410*/  PRMT R74, R18, 0x8880, RZ ;  /* 0x00008880124a7816 */ /* 0x008fca00000000ff */
[----:B------:R-:W-:-:S07]  /*8420*/  IMAD R23, R74, R19, RZ ;  /* 0x000000134a177224 */ /* 0x000fce00078e02ff */
.L_x_318:
[----:B------:R-:W-:Y:S05]  /*8430*/  BSYNC B1 ;  /* 0x0000000000017941 */ /* 0x000fea0003800000 */
.L_x_317:
[----:B------:R-:W-:Y:S01]  /*8440*/  @!P0 IADD3.X R81, R123, UR44, RZ, P5, !PT ;  /* 0x0000002c7b518c10 */ /* 0x000fe2000affe4ff */
[----:B------:R-:W-:-:S05]  /*8450*/  @!P0 IMAD R119, R119, R22, R23 ;  /* 0x0000001677778224 */ /* 0x000fca00078e0217 */
[----:B------:R3:W-:Y:S04]  /*8460*/  @!P0 STG.E.U8 desc[UR36][R80.64+0x59], R119 ;  /* 0x0000597750008986 */ /* 0x0007e8000c101124 */
[----:B------:R-:W4:Y:S01]  /*8470*/  @!P1 LDG.E.U8 R18, desc[UR36][R20.64] ;  /* 0x0000002414129981 */ /* 0x000f22000c1e1100 */
[----:B------:R-:W-:Y:S01]  /*8480*/  ISETP.LT.OR P6, PT, R3, 0x2, !P2 ;  /* 0x000000020300780c */ /* 0x000fe200057c1670 */
[----:B------:R-:W-:Y:S01]  /*8490*/  IMAD.U32 R9, RZ, RZ, UR10 ;  /* 0x0000000aff097e24 */ /* 0x000fe2000f8e00ff */
[----:B------:R-:W-:Y:S01]  /*84a0*/  UIMAD UR4, UR11, 0x180, URZ ;  /* 0x000001800b0478a4 */ /* 0x000fe2000f8e023f */
[----:B-1----:R-:W-:Y:S01]  /*84b0*/  IMAD.WIDE.U32 R12, R85, R12, R14 ;  /* 0x0000000c550c7225 */ /* 0x002fe200078e000e */
[----:B------:R-:W-:Y:S01]  /*84c0*/  ISETP.GE.AND P0, PT, R0, 0x189, PT ;  /* 0x000001890000780c */ /* 0x000fe20003f06270 */
[----:B------:R-:W-:Y:S02]  /*84d0*/  BSSY B1, `(.L_x_319) ;  /* 0x0000010000017945 */ /* 0x000fe40003800000 */
[----:B--2---:R-:W-:Y:S01]  /*84e0*/  IMAD.WIDE.U32 R4, R9, 0x180, R4 ;  /* 0x0000018009047825 */ /* 0x004fe200078e0004 */
[----:B------:R-:W-:-:S02]  /*84f0*/  IADD3 R10, P5, P4, R8, R10, R12 ;  /* 0x0000000a080a7210 */ /* 0x000fc40007cbe00c */
[----:B------:R-:W-:Y:S01]  /*8500*/  ISETP.LT.OR P3, PT, R3, 0x2, !P0 ;  /* 0x000000020300780c */ /* 0x000fe20004761670 */
[----:B------:R-:W-:Y:S02]  /*8510*/  VIADD R9, R5, UR4 ;  /* 0x0000000405097c36 */ /* 0x000fe40008000000 */
[----:B------:R-:W-:Y:S02]  /*8520*/  @!P1 IMAD.MOV.U32 R8, RZ, RZ, R4 ;  /* 0x000000ffff089224 */ /* 0x000fe400078e0004 */
[----:B------:R-:W-:Y:S01]  /*8530*/  IMAD.IADD R12, R83, 0x1, R13 ;  /* 0x00000001530c7824 */ /* 0x000fe200078e020d */
[----:B----4-:R-:W-:-:S05]  /*8540*/  @!P1 PRMT R72, R18, 0x8880, RZ ;  /* 0x0000888012489816 */ /* 0x010fca00000000ff */
[----:B------:R-:W-:-:S04]  /*8550*/  @!P1 IMAD R23, R72, R19, RZ ;  /* 0x0000001348179224 */ /* 0x000fc800078e02ff */
[----:B------:R-:W-:-:S05]  /*8560*/  @!P1 IMAD R15, R24, R22, R23 ;  /* 0x00000016180f9224 */ /* 0x000fca00078e0217 */
[----:B------:R3:W-:Y:S01]  /*8570*/  @!P1 STG.E.U8 desc[UR36][R8.64], R15 ;  /* 0x0000000f08009986 */ /* 0x0007e2000c101124 */
[----:B------:R-:W-:Y:S01]  /*8580*/  ISETP.LT.OR P1, PT, R3, 0x1, !P0 ;  /* 0x000000010300780c */ /* 0x000fe20004721670 */
[----:B------:R-:W-:-:S12]  /*8590*/  @P6 BRA `(.L_x_320) ;  /* 0x00000000000c6947 */ /* 0x000fd80003800000 */
[----:B------:R-:W2:Y:S02]  /*85a0*/  LDG.E.U8 R18, desc[UR36][R20.64+0x1] ;  /* 0x0000012414127981 */ /* 0x000ea4000c1e1100 */
[----:B--2---:R-:W-:-:S05]  /*85b0*/  PRMT R0, R18, 0x8880, RZ ;  /* 0x0000888012007816 */ /* 0x004fca00000000ff */
[----:B------:R-:W-:-:S07]  /*85c0*/  IMAD R23, R0, R19, RZ ;  /* 0x0000001300177224 */ /* 0x000fce00078e02ff */
.L_x_320:
[----:B------:R-:W-:Y:S05]  /*85d0*/  BSYNC B1 ;  /* 0x0000000000017941 */ /* 0x000fea0003800000 */
.L_x_319:
[----:B------:R-:W-:Y:S01]  /*85e0*/  IADD3.X R11, R7, R11, R12, P5, P4 ;  /* 0x0000000b070b7210 */ /* 0x000fe20002fe840c */
[----:B------:R-:W-:Y:S01]  /*85f0*/  @!P6 IMAD R25, R25, R22, R23 ;  /* 0x000000161919e224 */ /* 0x000fe200078e0217 */
[----:B------:R-:W-:Y:S01]  /*8600*/  @!P1 IADD3 R6, P4, R4, UR45, RZ ;  /* 0x0000002d04069c10 */ /* 0x000fe2000ff9e0ff */
[----:B------:R-:W-:Y:S01]  /*8610*/  @!P6 IMAD.MOV.U32 R12, RZ, RZ, R4 ;  /* 0x000000ffff0ce224 */ /* 0x000fe200078e0004 */
[----:B------:R-:W-:Y:S01]  /*8620*/  BSSY B1, `(.L_x_321) ;  /* 0x0000008000017945 */ /* 0x000fe20003800000 */
[----:B------:R-:W-:Y:S01]  /*8630*/  @!P6 IMAD.MOV.U32 R13, RZ, RZ, R9 ;  /* 0x000000ffff0de224 */ /* 0x000fe200078e0009 */
[----:B------:R-:W-:-:S04]  /*8640*/  @!P1 IADD3.X R7, R9, UR44, RZ, P4, !PT ;  /* 0x0000002c09079c10 */ /* 0x000fc8000a7fe4ff */
[----:B------:R1:W-:Y:S01]  /*8650*/  @!P6 STG.E.U8 desc[UR36][R12.64+0x1], R25 ;  /* 0x000001190c00e986 */ /* 0x0003e2000c101124 */
[----:B------:R-:W-:Y:S05]  /*8660*/  @P1 BRA `(.L_x_322) ;  /* 0x00000000000c1947 */ /* 0x000fea0003800000 */
[----:B------:R-:W2:Y:S02]  /*8670*/  LDG.E.U8 R18, desc[UR36][R10.64] ;  /* 0x000000240a127981 */ /* 0x000ea4000c1e1100 */
[----:B--2---:R-:W-:-:S05]  /*8680*/  PRMT R0, R18, 0x8880, RZ ;  /* 0x0000888012007816 */ /* 0x004fca00000000ff */
[----:B------:R-:W-:-:S07]  /*8690*/  IMAD R23, R0, R19, RZ ;  /* 0x0000001300177224 */ /* 0x000fce00078e02ff */
.L_x_322:
[----:B------:R-:W-:Y:S05]  /*86a0*/  BSYNC B1 ;  /* 0x0000000000017941 */ /* 0x000fea0003800000 */
.L_x_321:
[----:B---3--:R-:W-:Y:S01]  /*86b0*/  @!P1 IMAD R15, R26, R22, R23 ;  /* 0x000000161a0f9224 */ /* 0x008fe200078e0217 */
[----:B-1----:R-:W-:Y:S01]  /*86c0*/  @!P3 IADD3 R12, P5, R4, UR45, RZ ;  /* 0x0000002d040cbc10 */ /* 0x002fe2000ffbe0ff */
        /* <DEDUP_REMOVED lines=11> */
.L_x_324:
[----:B------:R-:W-:Y:S05]  /*8780*/  BSYNC B1 ;  /* 0x0000000000017941 */ /* 0x000fea0003800000 */
.L_x_323:
[----:B------:R-:W-:Y:S01]  /*8790*/  @!P3 IMAD R27, R27, R22, R23 ;  /* 0x000000161b1bb224 */ /* 0x000fe200078e0217 */
[----:B------:R-:W-:Y:S04]  /*87a0*/  BSSY B1, `(.L_x_325) ;  /* 0x0000006000017945 */ /* 0x000fe80003800000 */
[----:B------:R2:W-:Y:S01]  /*87b0*/  @!P3 STG.E.U8 desc[UR36][R12.64+0x1], R27 ;  /* 0x0000011b0c00b986 */ /* 0x0005e2000c101124 */
[----:B------:R-:W-:Y:S05]  /*87c0*/  @P6 BRA `(.L_x_326) ;  /* 0x00000000000c6947 */ /* 0x000fea0003800000 */
[----:B------:R-:W3:Y:S02]  /*87d0*/  LDG.E.U8 R18, desc[UR36][R20.64+0x8] ;  /* 0x0000082414127981 */ /* 0x000ee4000c1e1100 */
[----:B---3--:R-:W-:-:S05]  /*87e0*/  PRMT R0, R18, 0x8880, RZ ;  /* 0x0000888012007816 */ /* 0x008fca00000000ff */
[----:B------:R-:W-:-:S07]  /*87f0*/  IMAD R23, R0, R19, RZ ;  /* 0x0000001300177224 */ /* 0x000fce00078e02ff */
.L_x_326:
[----:B------:R-:W-:Y:S05]  /*8800*/  BSYNC B1 ;  /* 0x0000000000017941 */ /* 0x000fea0003800000 */
.L_x_325:
[----:B--2---:R-:W-:Y:S01]  /*8810*/  @!P6 IMAD R13, R28, R22, R23 ;  /* 0x000000161c0de224 */ /* 0x004fe200078e0217 */
[----:B------:R-:W-:Y:S01]  /*8820*/  BSSY B1, `(.L_x_327) ;  /* 0x0000008000017945 */ /* 0x000fe20003800000 */
[----:B-1----:R-:W-:Y:S02]  /*8830*/  @!P6 IMAD.MOV.U32 R6, RZ, RZ, R4 ;  /* 0x000000ffff06e224 */ /* 0x002fe400078e0004 */
[----:B------:R-:W-:-:S05]  /*8840*/  @!P6 IMAD.MOV.U32 R7, RZ, RZ, R9 ;  /* 0x000000ffff07e224 */ /* 0x000fca00078e0009 */
[----:B------:R1:W-:Y:S01]  /*8850*/  @!P6 STG.E.U8 desc[UR36][R6.64+0x8], R13 ;  /* 0x0000080d0600e986 */ /* 0x0003e2000c101124 */
[----:B------:R-:W-:Y:S05]  /*8860*/  @P1 BRA `(.L_x_328) ;  /* 0x00000000000c1947 */ /* 0x000fea0003800000 */
[----:B------:R-:W2:Y:S02]  /*8870*/  LDG.E.U8 R18, desc[UR36][R20.64+0x9] ;  /* 0x0000092414127981 */ /* 0x000ea4000c1e1100 */
[----:B--2---:R-:W-:-:S05]  /*8880*/  PRMT R0, R18, 0x8880, RZ ;  /* 0x0000888012007816 */ /* 0x004fca00000000ff */
[----:B------:R-:W-:-:S07]  /*8890*/  IMAD R23, R0, R19, RZ ;  /* 0x0000001300177224 */ /* 0x000fce00078e02ff */
.L_x_328:
[----:B------:R-:W-:Y:S05]  /*88a0*/  BSYNC B1 ;  /* 0x0000000000017941 */ /* 0x000fea0003800000 */
.L_x_327:
[----:B------:R-:W-:Y:S01]  /*88b0*/  @!P1 IMAD R29, R29, R22, R23 ;  /* 0x000000161d1d9224 */ /* 0x000fe200078e0217 */
[----:B------:R-:W-:Y:S01]  /*88c0*/  BSSY B1, `(.L_x_329) ;  /* 0x000000c000017945 */ /* 0x000fe20003800000 */
[----:B-1----:R-:W-:Y:S01]  /*88d0*/  @!P1 IMAD.MOV.U32 R6, RZ, RZ, R4 ;  /* 0x000000ffff069224 */ /* 0x002fe200078e0004 */
[----:B------:R-:W-:Y:S01]  /*88e0*/  ISETP.LT.OR P3, PT, R3, 0x11, !P0 ;  /* 0x000000110300780c */ /* 0x000fe20004761670 */
[----:B------:R-:W-:Y:S01]  /*88f0*/  @!P1 IMAD.MOV.U32 R7, RZ, RZ, R9 ;  /* 0x000000ffff079224 */ /* 0x000fe200078e0009 */
[----:B------:R-:W-:-:S04]  /*8900*/  @!P5 IADD3 R14, P6, R4, UR45, RZ ;  /* 0x0000002d040edc10 */ /* 0x000fc8000ffde0ff */
[----:B------:R1:W-:Y:S01]  /*8910*/  @!P1 STG.E.U8 desc[UR36][R6.64+0x9], R29 ;  /* 0x0000091d06009986 */ /* 0x0003e2000c101124 */
[----:B------:R-:W-:-:S04]  /*8920*/  @!P4 IADD3 R12, P1, R4, UR45, RZ ;  /* 0x0000002d040ccc10 */ /* 0x000fc8000ff3e0ff */
[----:B------:R-:W-:Y:S01]  /*8930*/  @!P4 IADD3.X R13, R9, UR44, RZ, P1, !PT ;  /* 0x0000002c090dcc10 */ /* 0x000fe20008ffe4ff */
[----:B------:R-:W-:Y:S08]  /*8940*/  @P4 BRA `(.L_x_330) ;  /* 0x00000000000c4947 */ /* 0x000ff00003800000 */
[----:B------:R-:W2:Y:S02]  /*8950*/  LDG.E.U8 R18, desc[UR36][R10.64+0x8] ;  /* 0x000008240a127981 */ /* 0x000ea4000c1e1100 */
[----:B--2---:R-:W-:-:S05]  /*8960*/  PRMT R0, R18, 0x8880, RZ ;  /* 0x0000888012007816 */ /* 0x004fca00000000ff */
[----:B------:R-:W-:-:S07]  /*8970*/  IMAD R23, R0, R19, RZ ;  /* 0x0000001300177224 */ /* 0x000fce00078e02ff */
.L_x_330:
[----:B------:R-:W-:Y:S05]  /*8980*/  BSYNC B1 ;  /* 0x0000000000017941 */ /* 0x000fea0003800000 */
.L_x_329:
[----:B-1----:R-:W-:Y:S01]  /*8990*/  @!P4 IMAD R7, R30, R22, R23 ;  /* 0x000000161e07c224 */ /* 0x002fe200078e0217 */
[----:B------:R-:W-:Y:S01]  /*89a0*/  BSSY B1, `(.L_x_331) ;  /* 0x0000007000017945 */ /* 0x000fe20003800000 */
[----:B------:R-:W-:-:S03]  /*89b0*/  @!P5 IADD3.X R15, R9, UR44, RZ, P6, !PT ;  /* 0x0000002c090fdc10 */ /* 0x000fc6000b7fe4ff */
[----:B------:R1:W-:Y:S01]  /*89c0*/  @!P4 STG.E.U8 desc[UR36][R12.64+0x8], R7 ;  /* 0x000008070c00c986 */ /* 0x0003e2000c101124 */
[----:B------:R-:W-:Y:S05]  /*89d0*/  @P5 BRA `(.L_x_332) ;  /* 0x00000000000c5947 */ /* 0x000fea0003800000 */
[----:B------:R-:W2:Y:S02]  /*89e0*/  LDG.E.U8 R18, desc[UR36][R10.64+0x9] ;  /* 0x000009240a127981 */ /* 0x000ea4000c1e1100 */
[----:B--2---:R-:W-:-:S05]  /*89f0*/  PRMT R0, R18, 0x8880, RZ ;  /* 0x0000888012007816 */ /* 0x004fca00000000ff */
[----:B------:R-:W-:-:S07]  /*8a00*/  IMAD R23, R0, R19, RZ ;  /* 0x0000001300177224 */ /* 0x000fce00078e02ff */
.L_x_332:
[----:B------:R-:W-:Y:S05]  /*8a10*/  BSYNC B1 ;  /* 0x0000000000017941 */ /* 0x000fea0003800000 */
.L_x_331:
        /* <DEDUP_REMOVED lines=11> */
.L_x_334:
[----:B------:R-:W-:Y:S05]  /*8ad0*/  BSYNC B1 ;  /* 0x0000000000017941 */ /* 0x000fea0003800000 */
.L_x_333:
[----:B-1----:R-:W-:Y:S01]  /*8ae0*/  @!P4 IMAD R15, R32, R22, R23 ;  /* 0x00000016200fc224 */ /* 0x002fe200078e0217 */
[----:B------:R-:W-:Y:S01]  /*8af0*/  BSSY B1, `(.L_x_335) ;  /* 0x0000008000017945 */ /* 0x000fe20003800000 */
[----:B------:R-:W-:Y:S02]  /*8b00*/  @!P4 IMAD.MOV.U32 R6, RZ, RZ, R4 ;  /* 0x000000ffff06c224 */ /* 0x000fe400078e0004 */
[----:B------:R-:W-:-:S05]  /*8b10*/  @!P4 IMAD.MOV.U32 R7, RZ, RZ, R9 ;  /* 0x000000ffff07c224 */ /* 0x000fca00078e0009 */
[----:B------:R1:W-:Y:S01]  /*8b20*/  @!P4 STG.E.U8 desc[UR36][R6.64+0x10], R15 ;  /* 0x0000100f0600c986 */ /* 0x0003e2000c101124 */
[----:B------:R-:W-:Y:S05]  /*8b30*/  @P5 BRA `(.L_x_336) ;  /* 0x00000000000c5947 */ /* 0x000fea0003800000 */
[----:B------:R-:W2:Y:S02]  /*8b40*/  LDG.E.U8 R18, desc[UR36][R20.64+0x11] ;  /* 0x0000112414127981 */ /* 0x000ea4000c1e1100 */
[----:B--2---:R-:W-:-:S05]  /*8b50*/  PRMT R0, R18, 0x8880, RZ ;  /* 0x0000888012007816 */ /* 0x004fca00000000ff */
[----:B------:R-:W-:-:S07]  /*8b60*/  IMAD R23, R0, R19, RZ ;  /* 0x0000001300177224 */ /* 0x000fce00078e02ff */
.L_x_336:
[----:B------:R-:W-:Y:S05]  /*8b70*/  BSYNC B1 ;  /* 0x0000000000017941 */ /* 0x000fea0003800000 */
.L_x_335:
[----:B------:R-:W-:Y:S01]  /*8b80*/  @!P5 IMAD R33, R33, R22, R23 ;  /* 0x000000162121d224 */ /* 0x000fe200078e0217 */
[----:B------:R-:W-:Y:S01]  /*8b90*/  BSSY B1, `(.L_x_337) ;  /* 0x0000009000017945 */ /* 0x000fe20003800000 */
[----:B-1----:R-:W-:Y:S01]  /*8ba0*/  @!P5 IMAD.MOV.U32 R6, RZ, RZ, R4 ;  /* 0x000000ffff06d224 */ /* 0x002fe200078e0004 */
[----:B------:R-:W-:Y:S01]  /*8bb0*/  @!P3 IADD3.X R13, R9, UR44, RZ, P6, !PT ;  /* 0x0000002c090dbc10 */ /* 0x000fe2000b7fe4ff */
[----:B------:R-:W-:-:S05]  /*8bc0*/  @!P5 IMAD.MOV.U32 R7, RZ, RZ, R9 ;  /* 0x000000ffff07d224 */ /* 0x000fca00078e0009 */
[----:B------:R1:W-:Y:S01]  /*8bd0*/  @!P5 STG.E.U8 desc[UR36][R6.64+0x11], R33 ;  /* 0x000011210600d986 */ /* 0x0003e2000c101124 */
[----:B------:R-:W-:Y:S05]  /*8be0*/  @P3 BRA `(.L_x_338) ;  /* 0x00000000000c3947 */ /* 0x000fea0003800000 */
[----:B------:R-:W2:Y:S02]  /*8bf0*/  LDG.E.U8 R18, desc[UR36][R10.64+0x10] ;  /* 0x000010240a127981 */ /* 0x000ea4000c1e1100 */
[----:B--2---:R-:W-:-:S05]  /*8c00*/  PRMT R0, R18, 0x8880, RZ ;  /* 0x0000888012007816 */ /* 0x004fca00000000ff */
[----:B------:R-:W-:-:S07]  /*8c10*/  IMAD R23, R0, R19, RZ ;  /* 0x0000001300177224 */ /* 0x000fce00078e02ff */
.L_x_338:
[----:B------:R-:W-:Y:S05]  /*8c20*/  BSYNC B1 ;  /* 0x0000000000017941 */ /* 0x000fea0003800000 */
.L_x_337:
[----:B------:R-:W-:Y:S01]  /*8c30*/  @!P3 IMAD R15, R34, R22, R23 ;  /* 0x00000016220fb224 */ /* 0x000fe200078e0217 */
        /* <DEDUP_REMOVED lines=12> */
.L_x_340:
[----:B------:R-:W-:Y:S05]  /*8d00*/  BSYNC B1 ;  /* 0x0000000000017941 */ /* 0x000fea0003800000 */
.L_x_339:
[----:B------:R-:W-:Y:S01]  /*8d10*/  @!P1 IMAD R35, R35, R22, R23 ;  /* 0x0000001623239224 */ /* 0x000fe200078e0217 */
[----:B------:R-:W-:Y:S04]  /*8d20*/  BSSY B1, `(.L_x_341) ;  /* 0x0000006000017945 */ /* 0x000fe80003800000 */
[----:B------:R2:W-:Y:S01]  /*8d30*/  @!P1 STG.E.U8 desc[UR36][R6.64+0x11], R35 ;  /* 0x0000112306009986 */ /* 0x0005e2000c101124 */
[----:B------:R-:W-:Y:S05]  /*8d40*/  @P6 BRA `(.L_x_342) ;  /* 0x00000000000c6947 */ /* 0x000fea0003800000 */
[----:B------:R-:W3:Y:S02]  /*8d50*/  LDG.E.U8 R18, desc[UR36][R20.64+0x18] ;  /* 0x0000182414127981 */ /* 0x000ee4000c1e1100 */
[----:B---3--:R-:W-:-:S05]  /*8d60*/  PRMT R0, R18, 0x8880, RZ ;  /* 0x0000888012007816 */ /* 0x008fca00000000ff */
[----:B------:R-:W-:-:S07]  /*8d70*/  IMAD R23, R0, R19, RZ ;  /* 0x0000001300177224 */ /* 0x000fce00078e02ff */
.L_x_342:
[----:B------:R-:W-:Y:S05]  /*8d80*/  BSYNC B1 ;  /* 0x0000000000017941 */ /* 0x000fea0003800000 */
.L_x_341:
[----:B-1----:R-:W-:Y:S01]  /*8d90*/  @!P6 IMAD R13, R36, R22, R23 ;  /* 0x00000016240de224 */ /* 0x002fe200078e0217 */
[----:B------:R-:W-:Y:S01]  /*8da0*/  BSSY B1, `(.L_x_343) ;  /* 0x0000008000017945 */ /* 0x000fe20003800000 */
[----:B--2---:R-:W-:Y:S02]  /*8db0*/  @!P6 IMAD.MOV.U32 R6, RZ, RZ, R4 ;  /* 0x000000ffff06e224 */ /* 0x004fe400078e0004 */
[----:B------:R-:W-:-:S05]  /*8dc0*/  @!P6 IMAD.MOV.U32 R7, RZ, RZ, R9 ;  /* 0x000000ffff07e224 */ /* 0x000fca00078e0009 */
[----:B------:R1:W-:Y:S01]  /*8dd0*/  @!P6 STG.E.U8 desc[UR36][R6.64+0x18], R13 ;  /* 0x0000180d0600e986 */ /* 0x0003e2000c101124 */
[----:B------:R-:W-:Y:S05]  /*8de0*/  @P3 BRA `(.L_x_344) ;  /* 0x00000000000c3947 */ /* 0x000fea0003800000 */
[----:B------:R-:W2:Y:S02]  /*8df0*/  LDG.E.U8 R18, desc[UR36][R20.64+0x19] ;  /* 0x0000192414127981 */ /* 0x000ea4000c1e1100 */
[----:B--2---:R-:W-:-:S05]  /*8e00*/  PRMT R0, R18, 0x8880, RZ ;  /* 0x0000888012007816 */ /* 0x004fca00000000ff */
[----:B------:R-:W-:-:S07]  /*8e10*/  IMAD R23, R0, R19, RZ ;  /* 0x0000001300177224 */ /* 0x000fce00078e02ff */
.L_x_344:
[----:B------:R-:W-:Y:S05]  /*8e20*/  BSYNC B1 ;  /* 0x0000000000017941 */ /* 0x000fea0003800000 */
.L_x_343:
        /* <DEDUP_REMOVED lines=13> */
.L_x_346:
[----:B------:R-:W-:Y:S05]  /*8f00*/  BSYNC B1 ;  /* 0x0000000000017941 */ /* 0x000fea0003800000 */
.L_x_345:
        /* <DEDUP_REMOVED lines=8> */
.L_x_348:
[----:B------:R-:W-:Y:S05]  /*8f90*/  BSYNC B1 ;  /* 0x0000000000017941 */ /* 0x000fea0003800000 */
.L_x_347:
        /* <DEDUP_REMOVED lines=11> */
.L_x_350:
[----:B------:R-:W-:Y:S05]  /*9050*/  BSYNC B1 ;  /* 0x0000000000017941 */ /* 0x000fea0003800000 */
.L_x_349:
        /* <DEDUP_REMOVED lines=9> */
.L_x_352:
[----:B------:R-:W-:Y:S05]  /*90f0*/  BSYNC B1 ;  /* 0x0000000000017941 */ /* 0x000fea0003800000 */
.L_x_351:
        /* <DEDUP_REMOVED lines=10> */
.L_x_354:
[----:B------:R-:W-:Y:S05]  /*91a0*/  BSYNC B1 ;  /* 0x0000000000017941 */ /* 0x000fea0003800000 */
.L_x_353:
        /* <DEDUP_REMOVED lines=13> */
.L_x_356:
[----:B------:R-:W-:Y:S05]  /*9280*/  BSYNC B1 ;  /* 0x0000000000017941 */ /* 0x000fea0003800000 */
.L_x_355:
[----:B------:R-:W-:Y:S01]  /*9290*/  @!P4 IMAD R43, R43, R22, R23 ;  /* 0x000000162b2bc224 */ /* 0x000fe200078e0217 */
[----:B------:R-:W-:Y:S04]  /*92a0*/  BSSY B1, `(.L_x_357) ;  /* 0x0000006000017945 */ /* 0x000fe80003800000 */
[----:B------:R2:W-:Y:S01]  /*92b0*/  @!P4 STG.E.U8 desc[UR36][R6.64+0x21], R43 ;  /* 0x0000212b0600c986 */ /* 0x0005e2000c101124 */
[----:B------:R-:W-:Y:S05]  /*92c0*/  @P5 BRA `(.L_x_358) ;  /* 0x00000000000c5947 */ /* 0x000fea0003800000 */
[----:B------:R-:W3:Y:S02]  /*92d0*/  LDG.E.U8 R18, desc[UR36][R20.64+0x28] ;  /* 0x0000282414127981 */ /* 0x000ee4000c1e1100 */
[----:B---3--:R-:W-:-:S05]  /*92e0*/  PRMT R0, R18, 0x8880, RZ ;  /* 0x0000888012007816 */ /* 0x008fca00000000ff */
[----:B------:R-:W-:-:S07]  /*92f0*/  IMAD R23, R0, R19, RZ ;  /* 0x0000001300177224 */ /* 0x000fce00078e02ff */
.L_x_358:
[----:B------:R-:W-:Y:S05]  /*9300*/  BSYNC B1 ;  /* 0x0000000000017941 */ /* 0x000fea0003800000 */
.L_x_357:
        /* <DEDUP_REMOVED lines=9> */
.L_x_360:
[----:B------:R-:W-:Y:S05]  /*93a0*/  BSYNC B1 ;  /* 0x0000000000017941 */ /* 0x000fea0003800000 */
.L_x_359:
        /* <DEDUP_REMOVED lines=13> */
.L_x_362:
[----:B------:R-:W-:Y:S05]  /*9480*/  BSYNC B1 ;  /* 0x0000000000017941 */ /* 0x000fea0003800000 */
.L_x_361:
        /* <DEDUP_REMOVED lines=8> */
.L_x_364:
[----:B------:R-:W-:Y:S05]  /*9510*/  BSYNC B1 ;  /* 0x0000000000017941 */ /* 0x000fea0003800000 */
.L_x_363:
[----:B------:R-:W-:Y:S01]  /*9520*/  ISETP.LT.OR P1, PT, R3, 0x31, !P2 ;  /* 0x000000310300780c */ /* 0x000fe20005721670 */
[----:B------:R-:W-:Y:S01]  /*9530*/  @!P6 IMAD R47, R47, R22, R23 ;  /* 0x000000162f2fe224 */ /* 0x000fe200078e0217 */
[----:B------:R-:W-:Y:S01]  /*9540*/  BSSY B1, `(.L_x_365) ;  /* 0x0000009000017945 */ /* 0x000fe20003800000 */
[C---:B------:R-:W-:Y:S02]  /*9550*/  ISETP.LT.OR P5, PT, R3.reuse, 0x32, !P2 ;  /* 0x000000320300780c */ /* 0x040fe400057a1670 */
[----:B------:R-:W-:Y:S01]  /*9560*/  ISETP.LT.OR P3, PT, R3, 0x32, !P0 ;  /* 0x000000320300780c */ /* 0x000fe20004761670 */
[----:B------:R2:W-:Y:S01]  /*9570*/  @!P6 STG.E.U8 desc[UR36][R14.64+0x29], R47 ;  /* 0x0000292f0e00e986 */ /* 0x0005e2000c101124 */
[----:B-1----:R-:W-:-:S06]  /*9580*/  @!P4 IADD3 R12, P6, R4, UR45, RZ ;  /* 0x0000002d040ccc10 */ /* 0x002fcc000ffde0ff */
[----:B------:R-:W-:Y:S07]  /*9590*/  @P1 BRA `(.L_x_366) ;  /* 0x00000000000c1947 */ /* 0x000fee0003800000 */
[----:B------:R-:W3:Y:S02]  /*95a0*/  LDG.E.U8 R18, desc[UR36][R20.64+0x30] ;  /* 0x0000302414127981 */ /* 0x000ee4000c1e1100 */
[----:B---3--:R-:W-:-:S05]  /*95b0*/  PRMT R0, R18, 0x8880, RZ ;  /* 0x0000888012007816 */ /* 0x008fca00000000ff */
[----:B------:R-:W-:-:S07]  /*95c0*/  IMAD R23, R0, R19, RZ ;  /* 0x0000001300177224 */ /* 0x000fce00078e02ff */
.L_x_366:
[----:B------:R-:W-:Y:S05]  /*95d0*/  BSYNC B1 ;  /* 0x0000000000017941 */ /* 0x000fea0003800000 */
.L_x_365:
[----:B--2---:R-:W-:Y:S01]  /*95e0*/  @!P1 IMAD R15, R48, R22, R23 ;  /* 0x00000016300f9224 */ /* 0x004fe200078e0217 */
        /* <DEDUP_REMOVED lines=8> */
.L_x_368:
[----:B------:R-:W-:Y:S05]  /*9670*/  BSYNC B1 ;  /* 0x0000000000017941 */ /* 0x000fea0003800000 */
.L_x_367:
        /* <DEDUP_REMOVED lines=10> */
.L_x_370:
[----:B------:R-:W-:Y:S05]  /*9720*/  BSYNC B1 ;  /* 0x0000000000017941 */ /* 0x000fea0003800000 */
.L_x_369:
        /* <DEDUP_REMOVED lines=13> */
.L_x_372:
[----:B------:R-:W-:Y:S05]  /*9800*/  BSYNC B1 ;  /* 0x0000000000017941 */ /* 0x000fea0003800000 */
.L_x_371:
[----:B------:R-:W-:Y:S01]  /*9810*/  @!P3 IMAD R51, R51, R22, R23 ;  /* 0x000000163333b224 */ /* 0x000fe200078e0217 */
[----:B------:R-:W-:Y:S04]  /*9820*/  BSSY B1, `(.L_x_373) ;  /* 0x0000006000017945 */ /* 0x000fe80003800000 */
[----:B------:R2:W-:Y:S01]  /*9830*/  @!P3 STG.E.U8 desc[UR36][R6.64+0x31], R51 ;  /* 0x000031330600b986 */ /* 0x0005e2000c101124 */
[----:B------:R-:W-:Y:S05]  /*9840*/  @P1 BRA `(.L_x_374) ;  /* 0x00000000000c1947 */ /* 0x000fea0003800000 */
[----:B------:R-:W3:Y:S02]  /*9850*/  LDG.E.U8 R18, desc[UR36][R20.64+0x38] ;  /* 0x0000382414127981 */ /* 0x000ee4000c1e1100 */
[----:B---3--:R-:W-:-:S05]  /*9860*/  PRMT R0, R18, 0x8880, RZ ;  /* 0x0000888012007816 */ /* 0x008fca00000000ff */
[----:B------:R-:W-:-:S07]  /*9870*/  IMAD R23, R0, R19, RZ ;  /* 0x0000001300177224 */ /* 0x000fce00078e02ff */
.L_x_374:
[----:B------:R-:W-:Y:S05]  /*9880*/  BSYNC B1 ;  /* 0x0000000000017941 */ /* 0x000fea0003800000 */
.L_x_373:
        /* <DEDUP_REMOVED lines=9> */
.L_x_376:
[----:B------:R-:W-:Y:S05]  /*9920*/  BSYNC B1 ;  /* 0x0000000000017941 */ /* 0x000fea0003800000 */
.L_x_375:
        /* <DEDUP_REMOVED lines=13> */
.L_x_378:
[----:B------:R-:W-:Y:S05]  /*9a00*/  BSYNC B1 ;  /* 0x0000000000017941 */ /* 0x000fea0003800000 */
.L_x_377:
        /* <DEDUP_REMOVED lines=8> */
.L_x_380:
[----:B------:R-:W-:Y:S05]  /*9a90*/  BSYNC B1 ;  /* 0x0000000000017941 */ /* 0x000fea0003800000 */
.L_x_379:
        /* <DEDUP_REMOVED lines=11> */
.L_x_382:
[----:B------:R-:W-:Y:S05]  /*9b50*/  BSYNC B1 ;  /* 0x0000000000017941 */ /* 0x000fea0003800000 */
.L_x_381:
        /* <DEDUP_REMOVED lines=9> */
.L_x_384:
[----:B------:R-:W-:Y:S05]  /*9bf0*/  BSYNC B1 ;  /* 0x0000000000017941 */ /* 0x000fea0003800000 */
.L_x_383:
        /* <DEDUP_REMOVED lines=10> */
.L_x_386:
[----:B------:R-:W-:Y:S05]  /*9ca0*/  BSYNC B1 ;  /* 0x0000000000017941 */ /* 0x000fea0003800000 */
.L_x_385:
        /* <DEDUP_REMOVED lines=13> */
.L_x_388:
[----:B------:R-:W-:Y:S05]  /*9d80*/  BSYNC B1 ;  /* 0x0000000000017941 */ /* 0x000fea0003800000 */
.L_x_387:
[----:B------:R-:W-:Y:S01]  /*9d90*/  @!P4 IMAD R59, R59, R22, R23 ;  /* 0x000000163b3bc224 */ /* 0x000fe200078e0217 */
[----:B------:R-:W-:Y:S04]  /*9da0*/  BSSY B1, `(.L_x_389) ;  /* 0x0000006000017945 */ /* 0x000fe80003800000 */
[----:B------:R2:W-:Y:S01]  /*9db0*/  @!P4 STG.E.U8 desc[UR36][R6.64+0x41], R59 ;  /* 0x0000413b0600c986 */ /* 0x0005e2000c101124 */
[----:B------:R-:W-:Y:S05]  /*9dc0*/  @P3 BRA `(.L_x_390) ;  /* 0x00000000000c3947 */ /* 0x000fea0003800000 */
[----:B------:R-:W3:Y:S02]  /*9dd0*/  LDG.E.U8 R18, desc[UR36][R20.64+0x48] ;  /* 0x0000482414127981 */ /* 0x000ee4000c1e1100 */
[----:B---3--:R-:W-:-:S05]  /*9de0*/  PRMT R0, R18, 0x8880, RZ ;  /* 0x0000888012007816 */ /* 0x008fca00000000ff */
[----:B------:R-:W-:-:S07]  /*9df0*/  IMAD R23, R0, R19, RZ ;  /* 0x0000001300177224 */ /* 0x000fce00078e02ff */
.L_x_390:
[----:B------:R-:W-:Y:S05]  /*9e00*/  BSYNC B1 ;  /* 0x0000000000017941 */ /* 0x000fea0003800000 */
.L_x_389:
        /* <DEDUP_REMOVED lines=9> */
.L_x_392:
[----:B------:R-:W-:Y:S05]  /*9ea0*/  BSYNC B1 ;  /* 0x0000000000017941 */ /* 0x000fea0003800000 */
.L_x_391:
[----:B------:R-:W-:Y:S01]  /*9eb0*/  @!P6 IMAD R61, R61, R22, R23 ;  /* 0x000000163d3de224 */ /* 0x000fe200078e0217 */
[----:B------:R-:W-:Y:S01]  /*9ec0*/  @!P1 IADD3 R12, P4, R4, UR45, RZ ;  /* 0x0000002d040c9c10 */ /* 0x000fe2000ff9e0ff */
[----:B-1----:R-:W-:Y:S01]  /*9ed0*/  @!P6 IMAD.MOV.U32 R6, RZ, RZ, R4 ;  /* 0x000000ffff06e224 */ /* 0x002fe200078e0004 */
        /* <DEDUP_REMOVED lines=8> */
[----:B------:R-:W2:Y:S02]  /*9f60*/  LDG.E.U8 R18, desc[UR36][R10.64+0x48] ;  /* 0x000048240a127981 */ /* 0x000ea4000c1e1100 */
[----:B--2---:R-:W-:-:S05]  /*9f70*/  PRMT R0, R18, 0x8880, RZ ;  /* 0x0000888012007816 */ /* 0x004fca00000000ff */
[----:B------:R-:W-:-:S07]  /*9f80*/  IMAD R23, R0, R19, RZ ;  /* 0x0000001300177224 */ /* 0x000fce00078e02ff */
.L_x_394:
[----:B------:R-:W-:Y:S05]  /*9f90*/  BSYNC B1 ;  /* 0x0000000000017941 */ /* 0x000fea0003800000 */
.L_x_393:
        /* <DEDUP_REMOVED lines=8> */
.L_x_396:
[----:B------:R-:W-:Y:S05]  /*a020*/  BSYNC B1 ;  /* 0x0000000000017941 */ /* 0x000fea0003800000 */
.L_x_395:
[----:B------:R-:W-:Y:S01]  /*a030*/  @!P5 IMAD R63, R63, R22, R23 ;  /* 0x000000163f3fd224 */ /* 0x000fe200078e0217 */
[----:B------:R-:W-:Y:S04]  /*a040*/  BSSY B1, `(.L_x_397) ;  /* 0x0000006000017945 */ /* 0x000fe80003800000 */
[----:B------:R2:W-:Y:S01]  /*a050*/  @!P5 STG.E.U8 desc[UR36][R14.64+0x49], R63 ;  /* 0x0000493f0e00d986 */ /* 0x0005e2000c101124 */
[----:B------:R-:W-:Y:S05]  /*a060*/  @P6 BRA `(.L_x_398) ;  /* 0x00000000000c6947 */ /* 0x000fea0003800000 */
[----:B------:R-:W3:Y:S02]  /*a070*/  LDG.E.U8 R18, desc[UR36][R20.64+0x50] ;  /* 0x0000502414127981 */ /* 0x000ee4000c1e1100 */
[----:B---3--:R-:W-:-:S05]  /*a080*/  PRMT R0, R18, 0x8880, RZ ;  /* 0x0000888012007816 */ /* 0x008fca00000000ff */
[----:B------:R-:W-:-:S07]  /*a090*/  IMAD R23, R0, R19, RZ ;  /* 0x0000001300177224 */ /* 0x000fce00078e02ff */
.L_x_398:
[----:B------:R-:W-:Y:S05]  /*a0a0*/  BSYNC B1 ;  /* 0x0000000000017941 */ /* 0x000fea0003800000 */
.L_x_397:
[C---:B------:R-:W-:Y:S01]  /*a0b0*/  ISETP.LT.OR P5, PT, R3.reuse, 0x52, !P2 ;  /* 0x000000520300780c */ /* 0x040fe200057a1670 */
[----:B--2---:R-:W-:Y:S01]  /*a0c0*/  @!P6 IMAD R15, R64, R22, R23 ;  /* 0x00000016400fe224 */ /* 0x004fe200078e0217 */
[----:B------:R-:W-:Y:S01]  /*a0d0*/  BSSY B1, `(.L_x_399) ;  /* 0x000000b000017945 */ /* 0x000fe20003800000 */
[----:B------:R-:W-:Y:S01]  /*a0e0*/  @!P6 IMAD.MOV.U32 R6, RZ, RZ, R4 ;  /* 0x000000ffff06e224 */ /* 0x000fe200078e0004 */
[C---:B------:R-:W-:Y:S01]  /*a0f0*/  ISETP.LT.OR P4, PT, R3.reuse, 0x52, !P0 ;  /* 0x000000520300780c */ /* 0x040fe20004781670 */
[----:B-1----:R-:W-:Y:S01]  /*a100*/  @!P6 IMAD.MOV.U32 R7, RZ, RZ, R9 ;  /* 0x000000ffff07e224 */ /* 0x002fe200078e0009 */
[----:B------:R-:W-:-:S04]  /*a110*/  ISETP.LT.OR P1, PT, R3, 0x59, !P0 ;  /* 0x000000590300780c */ /* 0x000fc80004721670 */
[----:B------:R1:W-:Y:S01]  /*a120*/  @!P6 STG.E.U8 desc[UR36][R6.64+0x50], R15 ;  /* 0x0000500f0600e986 */ /* 0x0003e2000c101124 */
[----:B------:R-:W-:Y:S02]  /*a130*/  @!P3 IADD3 R12, P6, R4, UR45, RZ ;  /* 0x0000002d040cbc10 */ /* 0x000fe4000ffde0ff */
[----:B------:R-:W-:Y:S11]  /*a140*/  @P5 BRA `(.L_x_400) ;  /* 0x00000000000c5947 */ /* 0x000ff60003800000 */
[----:B------:R-:W2:Y:S02]  /*a150*/  LDG.E.U8 R18, desc[UR36][R20.64+0x51] ;  /* 0x0000512414127981 */ /* 0x000ea4000c1e1100 */
[----:B--2---:R-:W-:-:S05]  /*a160*/  PRMT R0, R18, 0x8880, RZ ;  /* 0x0000888012007816 */ /* 0x004fca00000000ff */
[----:B------:R-:W-:-:S07]  /*a170*/  IMAD R23, R0, R19, RZ ;  /* 0x0000001300177224 */ /* 0x000fce00078e02ff */
.L_x_400:
[----:B------:R-:W-:Y:S05]  /*a180*/  BSYNC B1 ;  /* 0x0000000000017941 */ /* 0x000fea0003800000 */
.L_x_399:
        /* <DEDUP_REMOVED lines=10> */
.L_x_402:
[----:B------:R-:W-:Y:S05]  /*a230*/  BSYNC B1 ;  /* 0x0000000000017941 */ /* 0x000fea0003800000 */
.L_x_401:
[----:B------:R-:W-:Y:S01]  /*a240*/  @!P3 IMAD R15, R66, R22, R23 ;  /* 0x00000016420fb224 */ /* 0x000fe200078e0217 */
[----:B------:R-:W-:Y:S01]  /*a250*/  BSSY B1, `(.L_x_403) ;  /* 0x000000b000017945 */ /* 0x000fe20003800000 */
[C---:B------:R-:W-:Y:S02]  /*a260*/  ISETP.LT.OR P5, PT, R3.reuse, 0x59, !P2 ;  /* 0x000000590300780c */ /* 0x040fe400057a1670 */
[----:B------:R-:W-:Y:S01]  /*a270*/  ISETP.LT.OR P2, PT, R3, 0x5a, !P2 ;  /* 0x0000005a0300780c */ /* 0x000fe20005741670 */
[----:B------:R2:W-:Y:S01]  /*a280*/  @!P3 STG.E.U8 desc[UR36][R12.64+0x50], R15 ;  /* 0x0000500f0c00b986 */ /* 0x0005e2000c101124 */
[C---:B-1----:R-:W-:Y:S02]  /*a290*/  @!P4 IADD3 R6, P3, R4.reuse, UR45, RZ ;  /* 0x0000002d0406cc10 */ /* 0x042fe4000ff7e0ff */
[----:B------:R-:W-:Y:S02]  /*a2a0*/  @!P1 IADD3 R14, P6, R4, UR45, RZ ;  /* 0x0000002d040e9c10 */ /* 0x000fe4000ffde0ff */
[----:B------:R-:W-:Y:S01]  /*a2b0*/  @!P4 IADD3.X R7, R9, UR44, RZ, P3, !PT ;  /* 0x0000002c0907cc10 */ /* 0x000fe20009ffe4ff */
[----:B------:R-:W-:Y:S10]  /*a2c0*/  @P4 BRA `(.L_x_404) ;  /* 0x00000000000c4947 */ /* 0x000ff40003800000 */
[----:B------:R-:W3:Y:S02]  /*a2d0*/  LDG.E.U8 R18, desc[UR36][R10.64+0x51] ;  /* 0x000051240a127981 */ /* 0x000ee4000c1e1100 */
[----:B---3--:R-:W-:-:S05]  /*a2e0*/  PRMT R0, R18, 0x8880, RZ ;  /* 0x0000888012007816 */ /* 0x008fca00000000ff */
[----:B------:R-:W-:-:S07]  /*a2f0*/  IMAD R23, R0, R19, RZ ;  /* 0x0000001300177224 */ /* 0x000fce00078e02ff */
.L_x_404:
[----:B------:R-:W-:Y:S05]  /*a300*/  BSYNC B1 ;  /* 0x0000000000017941 */ /* 0x000fea0003800000 */
.L_x_403:
[----:B------:R-:W-:Y:S01]  /*a310*/  @!P4 IMAD R67, R67, R22, R23 ;  /* 0x000000164343c224 */ /* 0x000fe200078e0217 */
[----:B------:R-:W-:Y:S04]  /*a320*/  BSSY B1, `(.L_x_405) ;  /* 0x0000006000017945 */ /* 0x000fe80003800000 */
[----:B------:R1:W-:Y:S01]  /*a330*/  @!P4 STG.E.U8 desc[UR36][R6.64+0x51], R67 ;  /* 0x000051430600c986 */ /* 0x0003e2000c101124 */
[----:B------:R-:W-:Y:S05]  /*a340*/  @P5 BRA `(.L_x_406) ;  /* 0x00000000000c5947 */ /* 0x000fea0003800000 */
[----:B------:R-:W3:Y:S02]  /*a350*/  LDG.E.U8 R18, desc[UR36][R20.64+0x58] ;  /* 0x0000582414127981 */ /* 0x000ee4000c1e1100 */
[----:B---3--:R-:W-:-:S05]  /*a360*/  PRMT R0, R18, 0x8880, RZ ;  /* 0x0000888012007816 */ /* 0x008fca00000000ff */
[----:B------:R-:W-:-:S07]  /*a370*/  IMAD R23, R0, R19, RZ ;  /* 0x0000001300177224 */ /* 0x000fce00078e02ff */
.L_x_406:
[----:B------:R-:W-:Y:S05]  /*a380*/  BSYNC B1 ;  /* 0x0000000000017941 */ /* 0x000fea0003800000 */
.L_x_405:
        /* <DEDUP_REMOVED lines=9> */
.L_x_408:
[----:B------:R-:W-:Y:S05]  /*a420*/  BSYNC B1 ;  /* 0x0000000000017941 */ /* 0x000fea0003800000 */
.L_x_407:
        /* <DEDUP_REMOVED lines=10> */
.L_x_410:
[----:B------:R-:W-:Y:S05]  /*a4d0*/  BSYNC B1 ;  /* 0x0000000000017941 */ /* 0x000fea0003800000 */
.L_x_409:
[----:B-1----:R-:W-:Y:S01]  /*a4e0*/  @!P1 IMAD R7, R70, R22, R23 ;  /* 0x0000001646079224 */ /* 0x002fe200078e0217 */
[----:B------:R-:W-:Y:S01]  /*a4f0*/  ISETP.LT.OR P0, PT, R3, 0x5a, !P0 ;  /* 0x0000005a0300780c */ /* 0x000fe20004701670 */
[----:B------:R-:W-:Y:S03]  /*a500*/  BSSY B1, `(.L_x_411) ;  /* 0x0000006000017945 */ /* 0x000fe60003800000 */
[----:B------:R1:W-:Y:S09]  /*a510*/  @!P1 STG.E.U8 desc[UR36][R14.64+0x58], R7 ;  /* 0x000058070e009986 */ /* 0x0003f2000c101124 */
[----:B------:R-:W-:Y:S05]  /*a520*/  @P0 BRA `(.L_x_412) ;  /* 0x00000000000c0947 */ /* 0x000fea0003800000 */
[----:B------:R-:W2:Y:S02]  /*a530*/  LDG.E.U8 R18, desc[UR36][R10.64+0x59] ;  /* 0x000059240a127981 */ /* 0x000ea4000c1e1100 */
[----:B--2---:R-:W-:-:S05]  /*a540*/  PRMT R0, R18, 0x8880, RZ ;  /* 0x0000888012007816 */ /* 0x004fca00000000ff */
[----:B------:R-:W-:-:S07]  /*a550*/  IMAD R23, R0, R19, RZ ;  /* 0x0000001300177224 */ /* 0x000fce00078e02ff */
.L_x_412:
[----:B------:R-:W-:Y:S05]  /*a560*/  BSYNC B1 ;  /* 0x0000000000017941 */ /* 0x000fea0003800000 */
.L_x_411:
[----:B------:R-:W-:Y:S01]  /*a570*/  IMAD R23, R71, R22, R23 ;  /* 0x0000001647177224 */ /* 0x000fe200078e0217 */
[----:B------:R-:W-:Y:S06]  /*a580*/  @P0 BRA `(.L_x_413) ;  /* 0x00000030007c0947 */ /* 0x000fec0003800000 */
[----:B------:R-:W-:-:S04]  /*a590*/  IADD3 R4, P0, R4, UR45, RZ ;  /* 0x0000002d04047c10 */ /* 0x000fc8000ff1e0ff */
[----:B------:R-:W-:-:S05]  /*a5a0*/  IADD3.X R5, R9, UR44, RZ, P0, !PT ;  /* 0x0000002c09057c10 */ /* 0x000fca00087fe4ff */
[----:B------:R2:W-:Y:S01]  /*a5b0*/  STG.E.U8 desc[UR36][R4.64+0x59], R23 ;  /* 0x0000591704007986 */ /* 0x0005e2000c101124 */
[----:B------:R-:W-:Y:S05]  /*a5c0*/  BRA `(.L_x_413) ;  /* 0x00000030006c7947 */ /* 0x000fea0003800000 */
.L_x_30:
[C---:B------:R-:W-:Y:S01]  /*a5d0*/  ISETP.GE.AND P0, PT, R0.reuse, 0x9, PT ;  /* 0x000000090000780c */ /* 0x040fe20003f06270 */
[----:B------:R-:W-:Y:S01]  /*a5e0*/  ULDC.64 UR4, c[0x0][0x5c0] ;  /* 0x0001700000047ab9 */ /* 0x000fe20000000a00 */
[----:B------:R-:W-:Y:S02]  /*a5f0*/  ISETP.GE.AND P1, PT, R0, 0x1, PT ;  /* 0x000000010000780c */ /* 0x000fe40003f26270 */
[C---:B------:R-:W-:Y:S02]  /*a600*/  ISETP.LT.OR P5, PT, R3.reuse, 0x1, !P0 ;  /* 0x000000010300780c */ /* 0x040fe400047a1670 */
[C---:B------:R-:W-:Y:S02]  /*a610*/  ISETP.LT.OR P6, PT, R3.reuse, 0x1, !P1 ;  /* 0x000000010300780c */ /* 0x040fe40004fc1670 */
[----:B------:R-:W-:Y:S02]  /*a620*/  ISETP.LT.OR P4, PT, R3, 0x2, !P1 ;  /* 0x000000020300780c */ /* 0x000fe40004f81670 */
[----:B------:R-:W-:Y:S01]  /*a630*/  IADD3 R4, P2, R4, UR4, RZ ;  /* 0x0000000404047c10 */ /* 0x000fe2000ff5e0ff */
[----:B------:R-:W-:-:S03]  /*a640*/  USHF.L.U64.HI UR4, UR10, 0x7, UR11 ;  /* 0x000000070a047899 */ /* 0x000fc6000801020b */
[----:B------:R-:W-:Y:S02]  /*a650*/  IADD3.X R5, R218, UR5, RZ, P2, !PT ;  /* 0x00000005da057c10 */ /* 0x000fe400097fe4ff */
[----:B------:R-:W-:Y:S01]  /*a660*/  ISETP.LT.OR P2, PT, R3, 0x2, !P0 ;  /* 0x000000020300780c */ /* 0x000fe20004741670 */
[-C--:B------:R-:W-:Y:S01]  /*a670*/  @!P5 IMAD R13, R170, R22.reuse, RZ ;  /* 0x00000016aa0dd224 */ /* 0x080fe200078e02ff */
[----:B------:R-:W-:Y:S01]  /*a680*/  @!P5 IADD3 R6, P3, R4, UR45, RZ ;  /* 0x0000002d0406dc10 */ /* 0x000fe2000ff7e0ff */
[-C--:B------:R-:W-:Y:S02]  /*a690*/  @!P6 IMAD R11, R168, R22.reuse, RZ ;  /* 0x00000016a80be224 */ /* 0x080fe400078e02ff */
[----:B------:R-:W-:Y:S01]  /*a6a0*/  @!P4 IMAD R169, R169, R22, RZ ;  /* 0x00000016a9a9c224 */ /* 0x000fe200078e02ff */
[----:B------:R-:W-:Y:S02]  /*a6b0*/  @!P5 IADD3.X R7, R5, UR44, RZ, P3, !PT ;  /* 0x0000002c0507dc10 */ /* 0x000fe40009ffe4ff */
[C---:B------:R-:W-:Y:S01]  /*a6c0*/  ISETP.LT.OR P3, PT, R3.reuse, 0x9, !P0 ;  /* 0x000000090300780c */ /* 0x040fe20004761670 */
[----:B------:R-:W-:Y:S01]  /*a6d0*/  @!P6 STG.E.U8 desc[UR36][R4.64], R11 ;  /* 0x0000000b0400e986 */ /* 0x000fe2000c101124 */
[----:B------:R-:W-:-:S03]  /*a6e0*/  ISETP.LT.OR P6, PT, R3, 0xa, !P1 ;  /* 0x0000000a0300780c */ /* 0x000fc60004fc1670 */
[----:B------:R-:W-:Y:S01]  /*a6f0*/  @!P4 STG.E.U8 desc[UR36][R4.64+0x1], R169 ;  /* 0x000001a90400c986 */ /* 0x000fe2000c101124 */
[----:B------:R-:W-:Y:S01]  /*a700*/  ISETP.LT.OR P4, PT, R3, 0x9, !P1 ;  /* 0x000000090300780c */ /* 0x000fe20004f81670 */
[----:B------:R-:W-:Y:S02]  /*a710*/  @!P2 IMAD R171, R171, R22, RZ ;  /* 0x00000016ababa224 */ /* 0x000fe400078e02ff */
[----:B------:R0:W-:Y:S01]  /*a720*/  @!P5 STG.E.U8 desc[UR36][R6.64], R13 ;  /* 0x0000000d0600d986 */ /* 0x0001e2000c101124 */
[----:B------:R-:W-:-:S04]  /*a730*/  @!P2 IADD3 R8, P5, R4, UR45, RZ ;  /* 0x0000002d0408ac10 */ /* 0x000fc8000ffbe0ff */
[----:B------:R-:W-:Y:S01]  /*a740*/  @!P2 IADD3.X R9, R5, UR44, RZ, P5, !PT ;  /* 0x0000002c0509ac10 */ /* 0x000fe2000affe4ff */
[----:B------:R-:W-:Y:S01]  /*a750*/  @!P6 IMAD R173, R173, R22, RZ ;  /* 0x00000016adade224 */ /* 0x000fe200078e02ff */
[----:B------:R-:W-:-:S03]  /*a760*/  ISETP.LT.OR P5, PT, R3, 0xa, !P0 ;  /* 0x0000000a0300780c */ /* 0x000fc600047a1670 */
[----:B------:R2:W-:Y:S01]  /*a770*/  @!P2 STG.E.U8 desc[UR36][R8.64+0x1], R171 ;  /* 0x000001ab0800a986 */ /* 0x0005e2000c101124 */
[----:B------:R-:W-:Y:S01]  /*a780*/  @!P3 IADD3 R10, P2, R4, UR45, RZ ;  /* 0x0000002d040abc10 */ /* 0x000fe2000ff5e0ff */
[-C--:B------:R-:W-:Y:S02]  /*a790*/  @!P4 IMAD R15, R172, R22.reuse, RZ ;  /* 0x00000016ac0fc224 */ /* 0x080fe400078e02ff */
[-C--:B0-----:R-:W-:Y:S01]  /*a7a0*/  @!P3 IMAD R13, R174, R22.reuse, RZ ;  /* 0x00000016ae0db224 */ /* 0x081fe200078e02ff */
[----:B------:R-:W-:Y:S01]  /*a7b0*/  @!P3 IADD3.X R11, R5, UR44, RZ, P2, !PT ;  /* 0x0000002c050bbc10 */ /* 0x000fe200097fe4ff */
[----:B------:R-:W-:Y:S01]  /*a7c0*/  @!P6 STG.E.U8 desc[UR36][R4.64+0x9], R173 ;  /* 0x000009ad0400e986 */ /* 0x000fe2000c101124 */
[C---:B------:R-:W-:Y:S02]  /*a7d0*/  ISETP.LT.OR P2, PT, R3.reuse, 0x11, !P0 ;  /* 0x000000110300780c */ /* 0x040fe40004741670 */
[C---:B------:R-:W-:Y:S01]  /*a7e0*/  ISETP.LT.OR P6, PT, R3.reuse, 0x12, !P1 ;  /* 0x000000120300780c */ /* 0x040fe20004fc1670 */
[----:B------:R0:W-:Y:S01]  /*a7f0*/  @!P4 STG.E.U8 desc[UR36][R4.64+0x8], R15 ;  /* 0x0000080f0400c986 */ /* 0x0001e2000c101124 */
[----:B------:R-:W-:Y:S01]  /*a800*/  ISETP.LT.OR P4, PT, R3, 0x11, !P1 ;  /* 0x000000110300780c */ /* 0x000fe20004f81670 */
[----:B------:R-:W-:-:S02]  /*a810*/  @!P5 IMAD R175, R175, R22, RZ ;  /* 0x00000016afafd224 */ /* 0x000fc400078e02ff */
[----:B------:R3:W-:Y:S01]  /*a820*/  @!P3 STG.E.U8 desc[UR36][R10.64+0x8], R13 ;  /* 0x0000080d0a00b986 */ /* 0x0007e2000c101124 */
[----:B------:R-:W-:-:S04]  /*a830*/  @!P5 IADD3 R6, P3, R4, UR45, RZ ;  /* 0x0000002d0406dc10 */ /* 0x000fc8000ff7e0ff */
[----:B------:R-:W-:Y:S02]  /*a840*/  @!P5 IADD3.X R7, R5, UR44, RZ, P3, !PT ;  /* 0x0000002c0507dc10 */ /* 0x000fe40009ffe4ff */
[----:B------:R-:W-:Y:S01]  /*a850*/  ISETP.LT.OR P3, PT, R3, 0x12, !P0 ;  /* 0x000000120300780c */ /* 0x000fe20004761670 */
[-C--:B------:R-:W-:Y:S02]  /*a860*/  @!P6 IMAD R177, R177, R22.reuse, RZ ;  /* 0x00000016b1b1e224 */ /* 0x080fe400078e02ff */
[----:B------:R4:W-:Y:S01]  /*a870*/  @!P5 STG.E.U8 desc[UR36][R6.64+0x9], R175 ;  /* 0x000009af0600d986 */ /* 0x0009e2000c101124 */
[----:B--2---:R-:W-:Y:S01]  /*a880*/  @!P2 IADD3 R8, P5, R4, UR45, RZ ;  /* 0x0000002d0408ac10 */ /* 0x004fe2000ffbe0ff */
[-C--:B0-----:R-:W-:Y:S02]  /*a890*/  @!P4 IMAD R15, R176, R22.reuse, RZ ;  /* 0x00000016b00fc224 */ /* 0x081fe400078e02ff */
[----:B---3--:R-:W-:Y:S01]  /*a8a0*/  @!P2 IMAD R13, R178, R22, RZ ;  /* 0x00000016b20da224 */ /* 0x008fe200078e02ff */
[----:B------:R-:W-:Y:S01]  /*a8b0*/  @!P2 IADD3.X R9, R5, UR44, RZ, P5, !PT ;  /* 0x0000002c0509ac10 */ /* 0x000fe2000affe4ff */
[----:B------:R-:W-:Y:S01]  /*a8c0*/  @!P6 STG.E.U8 desc[UR36][R4.64+0x11], R177 ;  /* 0x000011b10400e986 */ /* 0x000fe2000c101124 */
[----:B------:R-:W-:-:S02]  /*a8d0*/  ISETP.LT.OR P5, PT, R3, 0x19, !P0 ;  /* 0x000000190300780c */ /* 0x000fc400047a1670 */
[C---:B------:R-:W-:Y:S01]  /*a8e0*/  ISETP.LT.OR P6, PT, R3.reuse, 0x1a, !P1 ;  /* 0x0000001a0300780c */ /* 0x040fe20004fc1670 */
[----:B------:R0:W-:Y:S01]  /*a8f0*/  @!P4 STG.E.U8 desc[UR36][R4.64+0x10], R15 ;  /* 0x0000100f0400c986 */ /* 0x0001e2000c101124 */
[----:B------:R-:W-:Y:S01]  /*a900*/  ISETP.LT.OR P4, PT, R3, 0x19, !P1 ;  /* 0x000000190300780c */ /* 0x000fe20004f81670 */
[----:B------:R-:W-:Y:S02]  /*a910*/  @!P3 IMAD R179, R179, R22, RZ ;  /* 0x00000016b3b3b224 */ /* 0x000fe400078e02ff */
[----:B------:R2:W-:Y:S01]  /*a920*/  @!P2 STG.E.U8 desc[UR36][R8.64+0x10], R13 ;  /* 0x0000100d0800a986 */ /* 0x0005e2000c101124 */
[----:B------:R-:W-:-:S04]  /*a930*/  @!P3 IADD3 R10, P2, R4, UR45, RZ ;  /* 0x0000002d040abc10 */ /* 0x000fc8000ff5e0ff */
[----:B------:R-:W-:Y:S02]  /*a940*/  @!P3 IADD3.X R11, R5, UR44, RZ, P2, !PT ;  /* 0x0000002c050bbc10 */ /* 0x000fe400097fe4ff */
[----:B------:R-:W-:Y:S01]  /*a950*/  ISETP.LT.OR P2, PT, R3, 0x1a, !P0 ;  /* 0x0000001a0300780c */ /* 0x000fe20004741670 */
[-C--:B------:R-:W-:Y:S02]  /*a960*/  @!P6 IMAD R181, R181, R22.reuse, RZ ;  /* 0x00000016b5b5e224 */ /* 0x080fe400078e02ff */
[----:B------:R3:W-:Y:S01]  /*a970*/  @!P3 STG.E.U8 desc[UR36][R10.64+0x11], R179 ;  /* 0x000011b30a00b986 */ /* 0x0007e2000c101124 */
[----:B----4-:R-:W-:Y:S01]  /*a980*/  @!P5 IADD3 R6, P3, R4, UR45, RZ ;  /* 0x0000002d0406dc10 */ /* 0x010fe2000ff7e0ff */
[-C--:B0-----:R-:W-:Y:S02]  /*a990*/  @!P4 IMAD R15, R180, R22.reuse, RZ ;  /* 0x00000016b40fc224 */ /* 0x081fe400078e02ff */
[----:B--2---:R-:W-:Y:S01]  /*a9a0*/  @!P5 IMAD R13, R182, R22, RZ ;  /* 0x00000016b60dd224 */ /* 0x004fe200078e02ff */
        /* <DEDUP_REMOVED lines=13> */
[----:B---3--:R-:W-:Y:S01]  /*aa80*/  @!P3 IADD3 R10, P2, R4, UR45, RZ ;  /* 0x0000002d040abc10 */ /* 0x008fe2000ff5e0ff */
        /* <DEDUP_REMOVED lines=52> */
[----:B------:R-:W-:-:S03]  /*add0*/  ISETP.LT.OR P2, PT, R3, 0x41, !P0 ;  /* 0x000000410300780c */ /* 0x000fc60004741670 */
[----:B------:R0:W-:Y:S01]  /*ade0*/  @!P4 STG.E.U8 desc[UR36][R4.64+0x38], R15 ;  /* 0x0000380f0400c986 */ /* 0x0001e2000c101124 */
[----:B------:R-:W-:Y:S01]  /*adf0*/  @!P5 IADD3 R6, P6, R4, UR45, RZ ;  /* 0x0000002d0406dc10 */ /* 0x000fe2000ffde0ff */
[----:B------:R-:W-:Y:S01]  /*ae00*/  @!P5 IMAD R199, R199, R22, RZ ;  /* 0x00000016c7c7d224 */ /* 0x000fe200078e02ff */
[C---:B------:R-:W-:Y:S01]  /*ae10*/  ISETP.LT.OR P4, PT, R3.reuse, 0x41, !P1 ;  /* 0x000000410300780c */ /* 0x040fe20004f81670 */
[----:B------:R-:W-:Y:S01]  /*ae20*/  @!P3 STG.E.U8 desc[UR36][R10.64+0x38], R13 ;  /* 0x0000380d0a00b986 */ /* 0x000fe2000c101124 */
[----:B------:R-:W-:Y:S02]  /*ae30*/  ISETP.LT.OR P3, PT, R3, 0x42, !P1 ;  /* 0x000000420300780c */ /* 0x000fe40004f61670 */
[----:B------:R-:W-:-:S03]  /*ae40*/  @!P5 IADD3.X R7, R5, UR44, RZ, P6, !PT ;  /* 0x0000002c0507dc10 */ /* 0x000fc6000b7fe4ff */
[----:B---3--:R-:W-:Y:S01]  /*ae50*/  @!P2 IADD3 R8, P6, R4, UR45, RZ ;  /* 0x0000002d0408ac10 */ /* 0x008fe2000ffde0ff */
[-C--:B------:R-:W-:Y:S01]  /*ae60*/  @!P2 IMAD R21, R202, R22.reuse, RZ ;  /* 0x00000016ca15a224 */ /* 0x080fe200078e02ff */
[----:B------:R2:W-:Y:S01]  /*ae70*/  @!P5 STG.E.U8 desc[UR36][R6.64+0x39], R199 ;  /* 0x000039c70600d986 */ /* 0x0005e2000c101124 */
[----:B------:R-:W-:Y:S02]  /*ae80*/  ISETP.LT.OR P5, PT, R3, 0x42, !P0 ;  /* 0x000000420300780c */ /* 0x000fe400047a1670 */
[----:B------:R-:W-:Y:S01]  /*ae90*/  @!P2 IADD3.X R9, R5, UR44, RZ, P6, !PT ;  /* 0x0000002c0509ac10 */ /* 0x000fe2000b7fe4ff */
[-C--:B0-----:R-:W-:Y:S01]  /*aea0*/  @!P4 IMAD R15, R200, R22.reuse, RZ ;  /* 0x00000016c80fc224 */ /* 0x081fe200078e02ff */
[----:B------:R-:W-:Y:S01]  /*aeb0*/  ISETP.LT.OR P6, PT, R3, 0x49, !P1 ;  /* 0x000000490300780c */ /* 0x000fe20004fc1670 */
[----:B------:R-:W-:-:S03]  /*aec0*/  @!P3 IMAD R201, R201, R22, RZ ;  /* 0x00000016c9c9b224 */ /* 0x000fc600078e02ff */
[----:B------:R0:W-:Y:S01]  /*aed0*/  @!P4 STG.E.U8 desc[UR36][R4.64+0x40], R15 ;  /* 0x0000400f0400c986 */ /* 0x0001e2000c101124 */
[----:B------:R-:W-:-:S03]  /*aee0*/  ISETP.LT.OR P4, PT, R3, 0x4a, !P1 ;  /* 0x0000004a0300780c */ /* 0x000fc60004f81670 */
[----:B------:R-:W-:Y:S01]  /*aef0*/  @!P3 STG.E.U8 desc[UR36][R4.64+0x41], R201 ;  /* 0x000041c90400b986 */ /* 0x000fe2000c101124 */
[----:B------:R-:W-:Y:S01]  /*af00*/  ISETP.LT.OR P3, PT, R3, 0x49, !P0 ;  /* 0x000000490300780c */ /* 0x000fe20004761670 */
[-C--:B------:R-:W-:Y:S02]  /*af10*/  @!P5 IMAD R203, R203, R22.reuse, RZ ;  /* 0x00000016cbcbd224 */ /* 0x080fe400078e02ff */
[----:B------:R3:W-:Y:S01]  /*af20*/  @!P2 STG.E.U8 desc[UR36][R8.64+0x40], R21 ;  /* 0x000040150800a986 */ /* 0x0007e2000c101124 */
[----:B--2---:R-:W-:Y:S01]  /*af30*/  @!P5 IADD3 R6, P2, R4, UR45, RZ ;  /* 0x0000002d0406dc10 */ /* 0x004fe2000ff5e0ff */
[----:B------:R-:W-:-:S03]  /*af40*/  @!P6 IMAD R13, R204, R22, RZ ;  /* 0x00000016cc0de224 */ /* 0x000fc600078e02ff */
[----:B------:R-:W-:Y:S01]  /*af50*/  @!P5 IADD3.X R7, R5, UR44, RZ, P2, !PT ;  /* 0x0000002c0507dc10 */ /* 0x000fe200097fe4ff */
[----:B------:R-:W-:Y:S01]  /*af60*/  @!P4 IMAD R205, R205, R22, RZ ;  /* 0x00000016cdcdc224 */ /* 0x000fe200078e02ff */
[----:B------:R-:W-:-:S03]  /*af70*/  ISETP.LT.OR P2, PT, R3, 0x4a, !P0 ;  /* 0x0000004a0300780c */ /* 0x000fc60004741670 */
[----:B------:R-:W-:Y:S01]  /*af80*/  @!P5 STG.E.U8 desc[UR36][R6.64+0x41], R203 ;  /* 0x000041cb0600d986 */ /* 0x000fe2000c101124 */
[----:B------:R-:W-:Y:S01]  /*af90*/  @!P3 IADD3 R10, P5, R4, UR45, RZ ;  /* 0x0000002d040abc10 */ /* 0x000fe2000ffbe0ff */
[-C--:B0-----:R-:W-:Y:S02]  /*afa0*/  @!P3 IMAD R15, R206, R22.reuse, RZ ;  /* 0x00000016ce0fb224 */ /* 0x081fe400078e02ff */
[----:B------:R0:W-:Y:S01]  /*afb0*/  @!P6 STG.E.U8 desc[UR36][R4.64+0x48], R13 ;  /* 0x0000480d0400e986 */ /* 0x0001e2000c101124 */
[----:B------:R-:W-:Y:S02]  /*afc0*/  ISETP.LT.OR P6, PT, R3, 0x51, !P1 ;  /* 0x000000510300780c */ /* 0x000fe40004fc1670 */
[----:B------:R-:W-:Y:S01]  /*afd0*/  @!P3 IADD3.X R11, R5, UR44, RZ, P5, !PT ;  /* 0x0000002c050bbc10 */ /* 0x000fe2000affe4ff */
[----:B------:R-:W-:Y:S01]  /*afe0*/  @!P4 STG.E.U8 desc[UR36][R4.64+0x49], R205 ;  /* 0x000049cd0400c986 */ /* 0x000fe2000c101124 */
[----:B------:R-:W-:Y:S01]  /*aff0*/  ISETP.LT.OR P4, PT, R3, 0x52, !P1 ;  /* 0x000000520300780c */ /* 0x000fe20004f81670 */
[----:B------:R-:W-:Y:S01]  /*b000*/  @!P2 IMAD R207, R207, R22, RZ ;  /* 0x00000016cfcfa224 */ /* 0x000fe200078e02ff */
[----:B---3--:R-:W-:Y:S01]  /*b010*/  @!P2 IADD3 R8, P5, R4, UR45, RZ ;  /* 0x0000002d0408ac10 */ /* 0x008fe2000ffbe0ff */
[----:B------:R2:W-:Y:S01]  /*b020*/  @!P3 STG.E.U8 desc[UR36][R10.64+0x48], R15 ;  /* 0x0000480f0a00b986 */ /* 0x0005e2000c101124 */
[----:B------:R-:W-:-:S02]  /*b030*/  ISETP.LT.OR P3, PT, R3, 0x51, !P0 ;  /* 0x000000510300780c */ /* 0x000fc40004761670 */
[----:B------:R-:W-:Y:S02]  /*b040*/  @!P2 IADD3.X R9, R5, UR44, RZ, P5, !PT ;  /* 0x0000002c0509ac10 */ /* 0x000fe4000affe4ff */
[C---:B------:R-:W-:Y:S01]  /*b050*/  ISETP.LT.OR P5, PT, R3.reuse, 0x52, !P0 ;  /* 0x000000520300780c */ /* 0x040fe200047a1670 */
[-C--:B0-----:R-:W-:Y:S02]  /*b060*/  @!P6 IMAD R13, R208, R22.reuse, RZ ;  /* 0x00000016d00de224 */ /* 0x081fe400078e02ff */
[----:B------:R-:W-:Y:S01]  /*b070*/  @!P2 STG.E.U8 desc[UR36][R8.64+0x49], R207 ;  /* 0x000049cf0800a986 */ /* 0x000fe2000c101124 */
[----:B------:R-:W-:Y:S01]  /*b080*/  ISETP.LT.OR P2, PT, R3, 0x59, !P1 ;  /* 0x000000590300780c */ /* 0x000fe20004f41670 */
[-C--:B------:R-:W-:Y:S01]  /*b090*/  @!P4 IMAD R209, R209, R22.reuse, RZ ;  /* 0x00000016d1d1c224 */ /* 0x080fe200078e02ff */
[C---:B------:R-:W-:Y:S01]  /*b0a0*/  ISETP.LT.OR P1, PT, R3.reuse, 0x5a, !P1 ;  /* 0x0000005a0300780c */ /* 0x040fe20004f21670 */
[----:B------:R0:W-:Y:S02]  /*b0b0*/  @!P6 STG.E.U8 desc[UR36][R4.64+0x50], R13 ;  /* 0x0000500d0400e986 */ /* 0x0001e4000c101124 */
[----:B------:R-:W-:Y:S01]  /*b0c0*/  @!P3 IADD3 R6, P6, R4, UR45, RZ ;  /* 0x0000002d0406bc10 */ /* 0x000fe2000ffde0ff */
[-C--:B--2---:R-:W-:Y:S01]  /*b0d0*/  @!P3 IMAD R15, R210, R22.reuse, RZ ;  /* 0x00000016d20fb224 */ /* 0x084fe200078e02ff */
[----:B------:R-:W-:Y:S01]  /*b0e0*/  @!P4 STG.E.U8 desc[UR36][R4.64+0x51], R209 ;  /* 0x000051d10400c986 */ /* 0x000fe2000c101124 */
[----:B------:R-:W-:Y:S01]  /*b0f0*/  ISETP.LT.OR P4, PT, R3, 0x59, !P0 ;  /* 0x000000590300780c */ /* 0x000fe20004781670 */
[----:B------:R-:W-:Y:S01]  /*b100*/  @!P5 IMAD R211, R211, R22, RZ ;  /* 0x00000016d3d3d224 */ /* 0x000fe200078e02ff */
[----:B------:R-:W-:-:S02]  /*b110*/  @!P3 IADD3.X R7, R5, UR44, RZ, P6, !PT ;  /* 0x0000002c0507bc10 */ /* 0x000fc4000b7fe4ff */
[----:B------:R-:W-:Y:S02]  /*b120*/  @!P5 IADD3 R10, P6, R4, UR45, RZ ;  /* 0x0000002d040adc10 */ /* 0x000fe4000ffde0ff */
[----:B------:R-:W-:Y:S01]  /*b130*/  ISETP.LT.OR P0, PT, R3, 0x5a, !P0 ;  /* 0x0000005a0300780c */ /* 0x000fe20004701670 */
[----:B------:R2:W-:Y:S01]  /*b140*/  @!P3 STG.E.U8 desc[UR36][R6.64+0x50], R15 ;  /* 0x0000500f0600b986 */ /* 0x0005e2000c101124 */
[----:B------:R-:W-:Y:S01]  /*b150*/  @!P5 IADD3.X R11, R5, UR44, RZ, P6, !PT ;  /* 0x0000002c050bdc10 */ /* 0x000fe2000b7fe4ff */
[-C--:B0-----:R-:W-:Y:S01]  /*b160*/  @!P2 IMAD R13, R212, R22.reuse, RZ ;  /* 0x00000016d40da224 */ /* 0x081fe200078e02ff */
[----:B------:R-:W-:Y:S01]  /*b170*/  ISETP.GE.AND P3, PT, R0, 0x81, PT ;  /* 0x000000810000780c */ /* 0x000fe20003f66270 */
[-C--:B------:R-:W-:Y:S02]  /*b180*/  @!P1 IMAD R213, R213, R22.reuse, RZ ;  /* 0x00000016d5d59224 */ /* 0x080fe400078e02ff */
[----:B------:R0:W-:Y:S01]  /*b190*/  @!P5 STG.E.U8 desc[UR36][R10.64+0x51], R211 ;  /* 0x000051d30a00d986 */ /* 0x0001e2000c101124 */
[----:B------:R-:W-:Y:S01]  /*b1a0*/  @!P4 IADD3 R8, P5, R4, UR45, RZ ;  /* 0x0000002d0408cc10 */ /* 0x000fe2000ffbe0ff */
[-C--:B------:R-:W-:Y:S01]  /*b1b0*/  @!P4 IMAD R21, R214, R22.reuse, RZ ;  /* 0x00000016d615c224 */ /* 0x080fe200078e02ff */
[----:B------:R-:W-:Y:S01]  /*b1c0*/  ISETP.LT.OR P6, PT, R3, 0x1, !P3 ;  /* 0x000000010300780c */ /* 0x000fe20005fc1670 */
[----:B------:R3:W-:Y:S01]  /*b1d0*/  @!P2 STG.E.U8 desc[UR36][R4.64+0x58], R13 ;  /* 0x0000580d0400a986 */ /* 0x0007e2000c101124 */
[----:B------:R-:W-:Y:S01]  /*b1e0*/  @!P4 IADD3.X R9, R5, UR44, RZ, P5, !PT ;  /* 0x0000002c0509cc10 */ /* 0x000fe2000affe4ff */
[----:B--2---:R-:W-:Y:S01]  /*b1f0*/  IMAD.U32 R7, RZ, RZ, UR10 ;  /* 0x0000000aff077e24 */ /* 0x004fe2000f8e00ff */
[----:B------:R-:W-:Y:S01]  /*b200*/  ISETP.GE.AND P2, PT, R0, 0x89, PT ;  /* 0x000000890000780c */ /* 0x000fe20003f46270 */
[----:B------:R-:W-:Y:S01]  /*b210*/  @!P1 STG.E.U8 desc[UR36][R4.64+0x59], R213 ;  /* 0x000059d504009986 */ /* 0x000fe2000c101124 */
[----:B------:R-:W-:Y:S01]  /*b220*/  ISETP.LT.OR P5, PT, R3, 0x2, !P3 ;  /* 0x000000020300780c */ /* 0x000fe20005fa1670 */
[----:B------:R-:W-:Y:S01]  /*b230*/  @!P0 IMAD R215, R215, R22, RZ ;  /* 0x00000016d7d78224 */ /* 0x000fe200078e02ff */
[----:B------:R-:W-:Y:S01]  /*b240*/  ISETP.LT.OR P1, PT, R3, 0x1, !P2 ;  /* 0x000000010300780c */ /* 0x000fe20005721670 */
[----:B------:R2:W-:Y:S01]  /*b250*/  @!P4 STG.E.U8 desc[UR36][R8.64+0x58], R21 ;  /* 0x000058150800c986 */ /* 0x0005e2000c101124 */
[----:B0-----:R-:W-:-:S03]  /*b260*/  @!P0 IADD3 R10, P4, R4, UR45, RZ ;  /* 0x0000002d040a8c10 */ /* 0x001fc6000ff9e0ff */
[----:B---3--:R-:W-:Y:S01]  /*b270*/  @!P6 IMAD R13, R120, R22, RZ ;  /* 0x00000016780de224 */ /* 0x008fe200078e02ff */
[----:B------:R-:W-:Y:S02]  /*b280*/  @!P0 IADD3.X R11, R5, UR44, RZ, P4, !PT ;  /* 0x0000002c050b8c10 */ /* 0x000fe4000a7fe4ff */
[----:B------:R-:W-:-:S03]  /*b290*/  LEA R6, P4, R7, R4, 0x7 ;  /* 0x0000000407067211 */ /* 0x000fc600078838ff */
[----:B------:R0:W-:Y:S01]  /*b2a0*/  @!P0 STG.E.U8 desc[UR36][R10.64+0x59], R215 ;  /* 0x000059d70a008986 */ /* 0x0001e2000c101124 */
[----:B------:R-:W-:Y:S01]  /*b2b0*/  IADD3.X R7, R5, UR4, RZ, P4, !PT ;  /* 0x0000000405077c10 */ /* 0x000fe2000a7fe4ff */
[-C--:B------:R-:W-:Y:S01]  /*b2c0*/  @!P5 IMAD R121, R121, R22.reuse, RZ ;  /* 0x000000167979d224 */ /* 0x080fe200078e02ff */
[C---:B------:R-:W-:Y:S01]  /*b2d0*/  ISETP.LT.OR P4, PT, R3.reuse, 0x2, !P2 ;  /* 0x000000020300780c */ /* 0x040fe20005781670 */
[----:B------:R-:W-:Y:S01]  /*b2e0*/  @!P1 IMAD R15, R122, R22, RZ ;  /* 0x000000167a0f9224 */ /* 0x000fe200078e02ff */
[----:B--2---:R-:W-:Y:S01]  /*b2f0*/  @!P1 IADD3 R8, P0, R6, UR45, RZ ;  /* 0x0000002d06089c10 */ /* 0x004fe2000ff1e0ff */
[----:B------:R2:W-:Y:S01]  /*b300*/  @!P6 STG.E.U8 desc[UR36][R6.64], R13 ;  /* 0x0000000d0600e986 */ /* 0x0005e2000c101124 */
[----:B------:R-:W-:Y:S01]  /*b310*/  ISETP.LT.OR P6, PT, R3, 0x9, !P3 ;  /* 0x000000090300780c */ /* 0x000fe20005fc1670 */
[----:B------:R-:W-:Y:S01]  /*b320*/  USHF.L.U64.HI UR4, UR10, 0x8, UR11 ;  /* 0x000000080a047899 */ /* 0x000fe2000801020b */
[----:B------:R-:W-:Y:S01]  /*b330*/  @!P1 IADD3.X R9, R7, UR44, RZ, P0, !PT ;  /* 0x0000002c07099c10 */ /* 0x000fe200087fe4ff */
[----:B------:R-:W-:Y:S01]  /*b340*/  @!P5 STG.E.U8 desc[UR36][R6.64+0x1], R121 ;  /* 0x000001790600d986 */ /* 0x000fe2000c101124 */
[----:B------:R-:W-:-:S03]  /*b350*/  ISETP.LT.OR P0, PT, R3, 0xa, !P3 ;  /* 0x0000000a0300780c */ /* 0x000fc60005f01670 */
[----:B------:R3:W-:Y:S01]  /*b360*/  @!P1 STG.E.U8 desc[UR36][R8.64], R15 ;  /* 0x0000000f08009986 */ /* 0x0007e2000c101124 */
[----:B------:R-:W-:Y:S01]  /*b370*/  ISETP.LT.OR P1, PT, R3, 0x9, !P2 ;  /* 0x000000090300780c */ /* 0x000fe20005721670 */
[----:B------:R-:W-:Y:S01]  /*b380*/  @!P4 IMAD R123, R123, R22, RZ ;  /* 0x000000167b7bc224 */ /* 0x000fe200078e02ff */
[----:B0-----:R-:W-:-:S03]  /*b390*/  @!P4 IADD3 R10, P5, R6, UR45, RZ ;  /* 0x0000002d060acc10 */ /* 0x001fc6000ffbe0ff */
[-C--:B--2---:R-:W-:Y:S01]  /*b3a0*/  @!P6 IMAD R13, R124, R22.reuse, RZ ;  /* 0x000000167c0de224 */ /* 0x084fe200078e02ff */
[----:B------:R-:W-:Y:S02]  /*b3b0*/  @!P4 IADD3.X R11, R7, UR44, RZ, P5, !PT ;  /* 0x0000002c070bcc10 */ /* 0x000fe4000affe4ff */
[----:B------:R-:W-:Y:S01]  /*b3c0*/  ISETP.LT.OR P5, PT, R3, 0xa, !P2 ;  /* 0x0000000a0300780c */ /* 0x000fe200057a1670 */
[-C--:B------:R-:W-:Y:S02]  /*b3d0*/  @!P0 IMAD R125, R125, R22.reuse, RZ ;  /* 0x000000167d7d8224 */ /* 0x080fe400078e02ff */
[----:B------:R0:W-:Y:S01]  /*b3e0*/  @!P4 STG.E.U8 desc[UR36][R10.64+0x1], R123 ;  /* 0x0000017b0a00c986 */ /* 0x0001e2000c101124 */
[----:B------:R-:W-:Y:S01]  /*b3f0*/  ISETP.LT.OR P4, PT, R3, 0x11, !P3 ;  /* 0x000000110300780c */ /* 0x000fe20005f81670 */
[----:B---3--:R-:W-:Y:S02]  /*b400*/  @!P1 IMAD R15, R126, R22, RZ ;  /* 0x000000167e0f9224 */ /* 0x008fe400078e02ff */
[----:B------:R-:W-:Y:S01]  /*b410*/  @!P6 STG.E.U8 desc[UR36][R6.64+0x8], R13 ;  /* 0x0000080d0600e986 */ /* 0x000fe2000c101124 */
[----:B------:R-:W-:-:S03]  /*b420*/  @!P1 IADD3 R8, P6, R6, UR45, RZ ;  /* 0x0000002d06089c10 */ /* 0x000fc6000ffde0ff */
[----:B------:R-:W-:Y:S01]  /*b430*/  @!P0 STG.E.U8 desc[UR36][R6.64+0x9], R125 ;  /* 0x0000097d06008986 */ /* 0x000fe2000c101124 */
[----:B------:R-:W-:Y:S01]  /*b440*/  @!P1 IADD3.X R9, R7, UR44, RZ, P6, !PT ;  /* 0x0000002c07099c10 */ /* 0x000fe2000b7fe4ff */
[-C--:B------:R-:W-:Y:S01]  /*b450*/  @!P5 IMAD R127, R127, R22.reuse, RZ ;  /* 0x000000167f7fd224 */ /* 0x080fe200078e02ff */
[C---:B------:R-:W-:Y:S02]  /*b460*/  ISETP.LT.OR P0, PT, R3.reuse, 0x11, !P2 ;  /* 0x000000110300780c */ /* 0x040fe40005701670 */
[----:B0-----:R-:W-:Y:S01]  /*b470*/  @!P5 IADD3 R10, P6, R6, UR45, RZ ;  /* 0x0000002d060adc10 */ /* 0x001fe2000ffde0ff */
[----:B------:R0:W-:Y:S01]  /*b480*/  @!P1 STG.E.U8 desc[UR36][R8.64+0x8], R15 ;  /* 0x0000080f08009986 */ /* 0x0001e2000c101124 */
[----:B------:R-:W-:Y:S01]  /*b490*/  ISETP.LT.OR P1, PT, R3, 0x12, !P3 ;  /* 0x000000120300780c */ /* 0x000fe20005f21670 */
[----:B------:R-:W-:Y:S01]  /*b4a0*/  @!P4 IMAD R21, R128, R22, RZ ;  /* 0x000000168015c224 */ /* 0x000fe200078e02ff */
[----:B------:R-:W-:-:S05]  /*b4b0*/  @!P5 IADD3.X R11, R7, UR44, RZ, P6, !PT ;  /* 0x0000002c070bdc10 */ /* 0x000fca000b7fe4ff */
[----:B------:R-:W-:Y:S01]  /*b4c0*/  @!P5 STG.E.U8 desc[UR36][R10.64+0x9], R127 ;  /* 0x0000097f0a00d986 */ /* 0x000fe2000c101124 */
[----:B------:R-:W-:Y:S02]  /*b4d0*/  ISETP.LT.OR P5, PT, R3, 0x12, !P2 ;  /* 0x000000120300780c */ /* 0x000fe400057a1670 */
[----:B------:R-:W-:Y:S01]  /*b4e0*/  @!P0 IADD3 R12, P6, R6, UR45, RZ ;  /* 0x0000002d060c8c10 */ /* 0x000fe2000ffde0ff */
[-C--:B0-----:R-:W-:Y:S01]  /*b4f0*/  @!P0 IMAD R15, R130, R22.reuse, RZ ;  /* 0x00000016820f8224 */ /* 0x081fe200078e02ff */
[----:B------:R0:W-:Y:S01]  /*b500*/  @!P4 STG.E.U8 desc[UR36][R6.64+0x10], R21 ;  /* 0x000010150600c986 */ /* 0x0001e2000c101124 */
[----:B------:R-:W-:Y:S01]  /*b510*/  @!P1 IMAD R129, R129, R22, RZ ;  /* 0x0000001681819224 */ /* 0x000fe200078e02ff */
[----:B------:R-:W-:Y:S02]  /*b520*/  @!P0 IADD3.X R13, R7, UR44, RZ, P6, !PT ;  /* 0x0000002c070d8c10 */ /* 0x000fe4000b7fe4ff */
[C---:B------:R-:W-:Y:S02]  /*b530*/  ISETP.LT.OR P6, PT, R3.reuse, 0x19, !P3 ;  /* 0x000000190300780c */ /* 0x040fe40005fc1670 */
[----:B------:R-:W-:Y:S01]  /*b540*/  @!P1 STG.E.U8 desc[UR36][R6.64+0x11], R129 ;  /* 0x0000118106009986 */ /* 0x000fe2000c101124 */
[----:B------:R-:W-:-:S02]  /*b550*/  ISETP.LT.OR P1, PT, R3, 0x19, !P2 ;  /* 0x000000190300780c */ /* 0x000fc40005721670 */
[----:B------:R-:W-:Y:S01]  /*b560*/  @!P5 IADD3 R8, P4, R6, UR45, RZ ;  /* 0x0000002d0608dc10 */ /* 0x000fe2000ff9e0ff */
[----:B------:R2:W-:Y:S01]  /*b570*/  @!P0 STG.E.U8 desc[UR36][R12.64+0x10], R15 ;  /* 0x0000100f0c008986 */ /* 0x0005e2000c101124 */
[----:B------:R-:W-:Y:S01]  /*b580*/  ISETP.LT.OR P0, PT, R3, 0x1a, !P3 ;  /* 0x0000001a0300780c */ /* 0x000fe20005f01670 */
[-C--:B------:R-:W-:Y:S01]  /*b590*/  @!P5 IMAD R131, R131, R22.reuse, RZ ;  /* 0x000000168383d224 */ /* 0x080fe200078e02ff */
[----:B------:R-:W-:Y:S02]  /*b5a0*/  @!P5 IADD3.X R9, R7, UR44, RZ, P4, !PT ;  /* 0x0000002c0709dc10 */ /* 0x000fe4000a7fe4ff */
[C---:B------:R-:W-:Y:S02]  /*b5b0*/  ISETP.LT.OR P4, PT, R3.reuse, 0x1a, !P2 ;  /* 0x0000001a0300780c */ /* 0x040fe40005781670 */
[----:B0-----:R-:W-:Y:S01]  /*b5c0*/  @!P6 IMAD R21, R132, R22, RZ ;  /* 0x000000168415e224 */ /* 0x001fe200078e02ff */
[----:B------:R0:W-:Y:S01]  /*b5d0*/  @!P5 STG.E.U8 desc[UR36][R8.64+0x11], R131 ;  /* 0x000011830800d986 */ /* 0x0001e2000c101124 */
[----:B------:R-:W-:-:S03]  /*b5e0*/  ISETP.LT.OR P5, PT, R3, 0x21, !P3 ;  /* 0x000000210300780c */ /* 0x000fc60005fa1670 */
[----:B------:R3:W-:Y:S01]  /*b5f0*/  @!P6 STG.E.U8 desc[UR36][R6.64+0x18], R21 ;  /* 0x000018150600e986 */ /* 0x0007e2000c101124 */
[----:B------:R-:W-:Y:S01]  /*b600*/  @!P1 IADD3 R10, P6, R6, UR45, RZ ;  /* 0x0000002d060a9c10 */ /* 0x000fe2000ffde0ff */
[-C--:B------:R-:W-:Y:S02]  /*b610*/  @!P0 IMAD R133, R133, R22.reuse, RZ ;  /* 0x0000001685858224 */ /* 0x080fe400078e02ff */
[-C--:B--2---:R-:W-:Y:S01]  /*b620*/  @!P1 IMAD R15, R134, R22.reuse, RZ ;  /* 0x00000016860f9224 */ /* 0x084fe200078e02ff */
[----:B------:R-:W-:Y:S01]  /*b630*/  @!P1 IADD3.X R11, R7, UR44, RZ, P6, !PT ;  /* 0x0000002c070b9c10 */ /* 0x000fe2000b7fe4ff */
[-C--:B------:R-:W-:Y:S01]  /*b640*/  @!P4 IMAD R135, R135, R22.reuse, RZ ;  /* 0x000000168787c224 */ /* 0x080fe200078e02ff */
[----:B------:R-:W-:Y:S01]  /*b650*/  @!P0 STG.E.U8 desc[UR36][R6.64+0x19], R133 ;  /* 0x0000198506008986 */ /* 0x000fe2000c101124 */
[C---:B------:R-:W-:Y:S02]  /*b660*/  ISETP.LT.OR P0, PT, R3.reuse, 0x21, !P2 ;  /* 0x000000210300780c */ /* 0x040fe40005701670 */
[----:B0-----:R-:W-:Y:S01]  /*b670*/  @!P4 IADD3 R8, P6, R6, UR45, RZ ;  /* 0x0000002d0608cc10 */ /* 0x001fe2000ffde0ff */
[----:B------:R0:W-:Y:S01]  /*b680*/  @!P1 STG.E.U8 desc[UR36][R10.64+0x18], R15 ;  /* 0x0000180f0a009986 */ /* 0x0001e2000c101124 */
[----:B------:R-:W-:Y:S01]  /*b690*/  ISETP.LT.OR P1, PT, R3, 0x22, !P3 ;  /* 0x000000220300780c */ /* 0x000fe20005f21670 */
[----:B---3--:R-:W-:Y:S01]  /*b6a0*/  @!P5 IMAD R21, R136, R22, RZ ;  /* 0x000000168815d224 */ /* 0x008fe200078e02ff */
[----:B------:R-:W-:-:S05]  /*b6b0*/  @!P4 IADD3.X R9, R7, UR44, RZ, P6, !PT ;  /* 0x0000002c0709cc10 */ /* 0x000fca000b7fe4ff */
[----:B------:R2:W-:Y:S01]  /*b6c0*/  @!P4 STG.E.U8 desc[UR36][R8.64+0x19], R135 ;  /* 0x000019870800c986 */ /* 0x0005e2000c101124 */
        /* <DEDUP_REMOVED lines=9> */
[----:B--2---:R-:W-:Y:S01]  /*b760*/  @!P4 IADD3 R8, P5, R6, UR45, RZ ;  /* 0x0000002d0608cc10 */ /* 0x004fe2000ffbe0ff */
[----:B------:R2:W-:Y:S01]  /*b770*/  @!P0 STG.E.U8 desc[UR36][R12.64+0x20], R11 ;  /* 0x0000200b0c008986 */ /* 0x0005e2000c101124 */
[----:B------:R-:W-:Y:S01]  /*b780*/  ISETP.LT.OR P0, PT, R3, 0x2a, !P3 ;  /* 0x0000002a0300780c */ /* 0x000fe20005f01670 */
[-C--:B------:R-:W-:Y:S01]  /*b790*/  @!P4 IMAD R139, R139, R22.reuse, RZ ;  /* 0x000000168b8bc224 */ /* 0x080fe200078e02ff */
[----:B------:R-:W-:Y:S02]  /*b7a0*/  @!P4 IADD3.X R9, R7, UR44, RZ, P5, !PT ;  /* 0x0000002c0709cc10 */ /* 0x000fe4000affe4ff */
[C---:B------:R-:W-:Y:S02]  /*b7b0*/  ISETP.LT.OR P5, PT, R3.reuse, 0x2a, !P2 ;  /* 0x0000002a0300780c */ /* 0x040fe400057a1670 */
[-C--:B------:R-:W-:Y:S01]  /*b7c0*/  @!P6 IMAD R15, R140, R22.reuse, RZ ;  /* 0x000000168c0fe224 */ /* 0x080fe200078e02ff */
[----:B------:R3:W-:Y:S01]  /*b7d0*/  @!P4 STG.E.U8 desc[UR36][R8.64+0x21], R139 ;  /* 0x0000218b0800c986 */ /* 0x0007e2000c101124 */
[----:B------:R-:W-:Y:S01]  /*b7e0*/  ISETP.LT.OR P4, PT, R3, 0x31, !P3 ;  /* 0x000000310300780c */ /* 0x000fe20005f81670 */
[----:B0-----:R-:W-:-:S02]  /*b7f0*/  @!P1 IMAD R21, R142, R22, RZ ;  /* 0x000000168e159224 */ /* 0x001fc400078e02ff */
[----:B------:R0:W-:Y:S01]  /*b800*/  @!P6 STG.E.U8 desc[UR36][R6.64+0x28], R15 ;  /* 0x0000280f0600e986 */ /* 0x0001e2000c101124 */
[----:B------:R-:W-:Y:S01]  /*b810*/  @!P1 IADD3 R10, P6, R6, UR45, RZ ;  /* 0x0000002d060a9c10 */ /* 0x000fe2000ffde0ff */
[----:B------:R-:W-:-:S03]  /*b820*/  @!P0 IMAD R141, R141, R22, RZ ;  /* 0x000000168d8d8224 */ /* 0x000fc600078e02ff */
[----:B--2---:R-:W-:Y:S01]  /*b830*/  @!P1 IADD3.X R11, R7, UR44, RZ, P6, !PT ;  /* 0x0000002c070b9c10 */ /* 0x004fe2000b7fe4ff */
[-C--:B------:R-:W-:Y:S01]  /*b840*/  @!P5 IMAD R143, R143, R22.reuse, RZ ;  /* 0x000000168f8fd224 */ /* 0x080fe200078e02ff */
[----:B------:R-:W-:Y:S01]  /*b850*/  @!P0 STG.E.U8 desc[UR36][R6.64+0x29], R141 ;  /* 0x0000298d06008986 */ /* 0x000fe2000c101124 */
[C---:B------:R-:W-:Y:S02]  /*b860*/  ISETP.LT.OR P0, PT, R3.reuse, 0x31, !P2 ;  /* 0x000000310300780c */ /* 0x040fe40005701670 */
[----:B---3--:R-:W-:Y:S01]  /*b870*/  @!P5 IADD3 R8, P6, R6, UR45, RZ ;  /* 0x0000002d0608dc10 */ /* 0x008fe2000ffde0ff */
[----:B------:R2:W-:Y:S01]  /*b880*/  @!P1 STG.E.U8 desc[UR36][R10.64+0x28], R21 ;  /* 0x000028150a009986 */ /* 0x0005e2000c101124 */
[----:B------:R-:W-:Y:S01]  /*b890*/  ISETP.LT.OR P1, PT, R3, 0x32, !P3 ;  /* 0x000000320300780c */ /* 0x000fe20005f21670 */
[----:B0-----:R-:W-:Y:S01]  /*b8a0*/  @!P4 IMAD R15, R144, R22, RZ ;  /* 0x00000016900fc224 */ /* 0x001fe200078e02ff */
[----:B------:R-:W-:-:S05]  /*b8b0*/  @!P5 IADD3.X R9, R7, UR44, RZ, P6, !PT ;  /* 0x0000002c0709dc10 */ /* 0x000fca000b7fe4ff */
[----:B------:R0:W-:Y:S01]  /*b8c0*/  @!P5 STG.E.U8 desc[UR36][R8.64+0x29], R143 ;  /* 0x0000298f0800d986 */ /* 0x0001e2000c101124 */
[----:B------:R-:W-:Y:S02]  /*b8d0*/  ISETP.LT.OR P5, PT, R3, 0x32, !P2 ;  /* 0x000000320300780c */ /* 0x000fe400057a1670 */
[----:B------:R-:W-:Y:S01]  /*b8e0*/  @!P0 IADD3 R12, P6, R6, UR45, RZ ;  /* 0x0000002d060c8c10 */ /* 0x000fe2000ffde0ff */
[-C--:B--2---:R-:W-:Y:S01]  /*b8f0*/  @!P0 IMAD R11, R146, R22.reuse, RZ ;  /* 0x00000016920b8224 */ /* 0x084fe200078e02ff */
[----:B------:R2:W-:Y:S01]  /*b900*/  @!P4 STG.E.U8 desc[UR36][R6.64+0x30], R15 ;  /* 0x0000300f0600c986 */ /* 0x0005e2000c101124 */
[----:B------:R-:W-:Y:S01]  /*b910*/  @!P1 IMAD R145, R145, R22, RZ ;  /* 0x0000001691919224 */ /* 0x000fe200078e02ff */
[----:B------:R-:W-:Y:S02]  /*b920*/  @!P0 IADD3.X R13, R7, UR44, RZ, P6, !PT ;  /* 0x0000002c070d8c10 */ /* 0x000fe4000b7fe4ff */
[C---:B------:R-:W-:Y:S02]  /*b930*/  ISETP.LT.OR P6, PT, R3.reuse, 0x39, !P3 ;  /* 0x000000390300780c */ /* 0x040fe40005fc1670 */
[----:B------:R-:W-:Y:S01]  /*b940*/  @!P1 STG.E.U8 desc[UR36][R6.64+0x31], R145 ;  /* 0x0000319106009986 */ /* 0x000fe2000c101124 */
[----:B------:R-:W-:-:S02]  /*b950*/  ISETP.LT.OR P1, PT, R3, 0x39, !P2 ;  /* 0x000000390300780c */ /* 0x000fc40005721670 */
[----:B0-----:R-:W-:Y:S01]  /*b960*/  @!P5 IADD3 R8, P4, R6, UR45, RZ ;  /* 0x0000002d0608dc10 */ /* 0x001fe2000ff9e0ff */
[----:B------:R0:W-:Y:S01]  /*b970*/  @!P0 STG.E.U8 desc[UR36][R12.64+0x30], R11 ;  /* 0x0000300b0c008986 */ /* 0x0001e2000c101124 */
[----:B------:R-:W-:Y:S01]  /*b980*/  ISETP.LT.OR P0, PT, R3, 0x3a, !P3 ;  /* 0x0000003a0300780c */ /* 0x000fe20005f01670 */
[-C--:B------:R-:W-:Y:S01]  /*b990*/  @!P5 IMAD R147, R147, R22.reuse, RZ ;  /* 0x000000169393d224 */ /* 0x080fe200078e02ff */
[----:B------:R-:W-:Y:S02]  /*b9a0*/  @!P5 IADD3.X R9, R7, UR44, RZ, P4, !PT ;  /* 0x0000002c0709dc10 */ /* 0x000fe4000a7fe4ff */
[C---:B------:R-:W-:Y:S02]  /*b9b0*/  ISETP.LT.OR P4, PT, R3.reuse, 0x3a, !P2 ;  /* 0x0000003a0300780c */ /* 0x040fe40005781670 */
[-C--:B--2---:R-:W-:Y:S01]  /*b9c0*/  @!P6 IMAD R15, R148, R22.reuse, RZ ;  /* 0x00000016940fe224 */ /* 0x084fe200078e02ff */
[----:B------:R2:W-:Y:S01]  /*b9d0*/  @!P5 STG.E.U8 desc[UR36][R8.64+0x31], R147 ;  /* 0x000031930800d986 */ /* 0x0005e2000c101124 */
[----:B------:R-:W-:Y:S01]  /*b9e0*/  ISETP.LT.OR P5, PT, R3, 0x41, !P3 ;  /* 0x000000410300780c */ /* 0x000fe20005fa1670 */
[----:B------:R-:W-:-:S02]  /*b9f0*/  @!P1 IMAD R21, R150, R22, RZ ;  /* 0x0000001696159224 */ /* 0x000fc400078e02ff */
[----:B------:R3:W-:Y:S01]  /*ba00*/  @!P6 STG.E.U8 desc[UR36][R6.64+0x38], R15 ;  /* 0x0000380f0600e986 */ /* 0x0007e2000c101124 */
[----:B------:R-:W-:Y:S01]  /*ba10*/  @!P1 IADD3 R10, P6, R6, UR45, RZ ;  /* 0x0000002d060a9c10 */ /* 0x000fe2000ffde0ff */
[----:B------:R-:W-:-:S03]  /*ba20*/  @!P0 IMAD R149, R149, R22, RZ ;  /* 0x0000001695958224 */ /* 0x000fc600078e02ff */
[----:B0-----:R-:W-:Y:S01]  /*ba30*/  @!P1 IADD3.X R11, R7, UR44, RZ, P6, !PT ;  /* 0x0000002c070b9c10 */ /* 0x001fe2000b7fe4ff */
[-C--:B------:R-:W-:Y:S01]  /*ba40*/  @!P4 IMAD R151, R151, R22.reuse, RZ ;  /* 0x000000169797c224 */ /* 0x080fe200078e02ff */
[----:B------:R-:W-:Y:S01]  /*ba50*/  @!P0 STG.E.U8 desc[UR36][R6.64+0x39], R149 ;  /* 0x0000399506008986 */ /* 0x000fe2000c101124 */
[C---:B------:R-:W-:Y:S02]  /*ba60*/  ISETP.LT.OR P0, PT, R3.reuse, 0x41, !P2 ;  /* 0x000000410300780c */ /* 0x040fe40005701670 */
[----:B--2---:R-:W-:Y:S01]  /*ba70*/  @!P4 IADD3 R8, P6, R6, UR45, RZ ;  /* 0x0000002d0608cc10 */ /* 0x004fe2000ffde0ff */
        /* <DEDUP_REMOVED lines=20> */
[-C--:B0-----:R-:W-:Y:S01]  /*bbc0*/  @!P6 IMAD R15, R156, R22.reuse, RZ ;  /* 0x000000169c0fe224 */ /* 0x081fe200078e02ff */
[----:B------:R0:W-:Y:S01]  /*bbd0*/  @!P4 STG.E.U8 desc[UR36][R8.64+0x41], R155 ;  /* 0x0000419b0800c986 */ /* 0x0001e2000c101124 */
[----:B------:R-:W-:Y:S01]  /*bbe0*/  ISETP.LT.OR P4, PT, R3, 0x51, !P3 ;  /* 0x000000510300780c */ /* 0x000fe20005f81670 */
[----:B------:R-:W-:-:S02]  /*bbf0*/  @!P1 IMAD R157, R157, R22, RZ ;  /* 0x000000169d9d9224 */ /* 0x000fc400078e02ff */
[----:B------:R3:W-:Y:S02]  /*bc00*/  @!P6 STG.E.U8 desc[UR36][R6.64+0x48], R15 ;  /* 0x0000480f0600e986 */ /* 0x0007e4000c101124 */
[----:B------:R-:W-:Y:S01]  /*bc10*/  @!P0 IADD3 R10, P6, R6, UR45, RZ ;  /* 0x0000002d060a8c10 */ /* 0x000fe2000ffde0ff */
[-C--:B--2---:R-:W-:Y:S01]  /*bc20*/  @!P0 IMAD R13, R158, R22.reuse, RZ ;  /* 0x000000169e0d8224 */ /* 0x084fe200078e02ff */
[----:B------:R-:W-:Y:S02]  /*bc30*/  @!P1 STG.E.U8 desc[UR36][R6.64+0x49], R157 ;  /* 0x0000499d06009986 */ /* 0x000fe4000c101124 */
[----:B------:R-:W-:Y:S01]  /*bc40*/  @!P0 IADD3.X R11, R7, UR44, RZ, P6, !PT ;  /* 0x0000002c070b8c10 */ /* 0x000fe2000b7fe4ff */
[-C--:B------:R-:W-:Y:S01]  /*bc50*/  @!P5 IMAD R159, R159, R22.reuse, RZ ;  /* 0x000000169f9fd224 */ /* 0x080fe200078e02ff */
[C---:B------:R-:W-:Y:S02]  /*bc60*/  ISETP.LT.OR P6, PT, R3.reuse, 0x52, !P3 ;  /* 0x000000520300780c */ /* 0x040fe40005fc1670 */
[----:B0-----:R-:W-:Y:S01]  /*bc70*/  @!P5 IADD3 R8, P1, R6, UR45, RZ ;  /* 0x0000002d0608dc10 */ /* 0x001fe2000ff3e0ff */
[----:B------:R0:W-:Y:S01]  /*bc80*/  @!P0 STG.E.U8 desc[UR36][R10.64+0x48], R13 ;  /* 0x0000480d0a008986 */ /* 0x0001e2000c101124 */
[----:B------:R-:W-:Y:S01]  /*bc90*/  ISETP.LT.OR P0, PT, R3, 0x51, !P2 ;  /* 0x000000510300780c */ /* 0x000fe20005701670 */
[----:B---3--:R-:W-:Y:S01]  /*bca0*/  @!P4 IMAD R15, R160, R22, RZ ;  /* 0x00000016a00fc224 */ /* 0x008fe200078e02ff */
[----:B------:R-:W-:-:S02]  /*bcb0*/  @!P5 IADD3.X R9, R7, UR44, RZ, P1, !PT ;  /* 0x0000002c0709dc10 */ /* 0x000fc40008ffe4ff */
[----:B------:R-:W-:-:S03]  /*bcc0*/  ISETP.LT.OR P1, PT, R3, 0x52, !P2 ;  /* 0x000000520300780c */ /* 0x000fc60005721670 */
[----:B------:R2:W-:Y:S01]  /*bcd0*/  @!P5 STG.E.U8 desc[UR36][R8.64+0x49], R159 ;  /* 0x0000499f0800d986 */ /* 0x0005e2000c101124 */
[----:B------:R-:W-:Y:S01]  /*bce0*/  ISETP.LT.OR P5, PT, R3, 0x59, !P3 ;  /* 0x000000590300780c */ /* 0x000fe20005fa1670 */
[-C--:B------:R-:W-:Y:S01]  /*bcf0*/  @!P6 IMAD R161, R161, R22.reuse, RZ ;  /* 0x00000016a1a1e224 */ /* 0x080fe200078e02ff */
[----:B------:R-:W-:Y:S01]  /*bd00*/  ISETP.LT.OR P3, PT, R3, 0x5a, !P3 ;  /* 0x0000005a0300780c */ /* 0x000fe20005f61670 */
[----:B------:R-:W-:Y:S02]  /*bd10*/  @!P4 STG.E.U8 desc[UR36][R6.64+0x50], R15 ;  /* 0x0000500f0600c986 */ /* 0x000fe4000c101124 */
[----:B0-----:R-:W-:Y:S02]  /*bd20*/  @!P0 IADD3 R10, P4, R6, UR45, RZ ;  /* 0x0000002d060a8c10 */ /* 0x001fe4000ff9e0ff */
[----:B------:R-:W-:Y:S02]  /*bd30*/  @!P6 STG.E.U8 desc[UR36][R6.64+0x51], R161 ;  /* 0x000051a10600e986 */ /* 0x000fe4000c101124 */
[----:B------:R-:W-:Y:S01]  /*bd40*/  @!P0 IADD3.X R11, R7, UR44, RZ, P4, !PT ;  /* 0x0000002c070b8c10 */ /* 0x000fe2000a7fe4ff */
[-C--:B------:R-:W-:Y:S01]  /*bd50*/  @!P1 IMAD R163, R163, R22.reuse, RZ ;  /* 0x00000016a3a39224 */ /* 0x080fe200078e02ff */
[C---:B------:R-:W-:Y:S01]  /*bd60*/  ISETP.LT.OR P4, PT, R3.reuse, 0x59, !P2 ;  /* 0x000000590300780c */ /* 0x040fe20005781670 */
[-C--:B--2---:R-:W-:Y:S01]  /*bd70*/  @!P0 IMAD R9, R162, R22.reuse, RZ ;  /* 0x00000016a2098224 */ /* 0x084fe200078e02ff */
[----:B------:R-:W-:Y:S01]  /*bd80*/  @!P1 IADD3 R12, P6, R6, UR45, RZ ;  /* 0x0000002d060c9c10 */ /* 0x000fe2000ffde0ff */
[-C--:B------:R-:W-:Y:S01]  /*bd90*/  @!P5 IMAD R21, R164, R22.reuse, RZ ;  /* 0x00000016a415d224 */ /* 0x080fe200078e02ff */
[----:B------:R-:W-:Y:S01]  /*bda0*/  ISETP.LT.OR P2, PT, R3, 0x5a, !P2 ;  /* 0x0000005a0300780c */ /* 0x000fe20005741670 */
[----:B------:R-:W-:Y:S01]  /*bdb0*/  @!P3 IMAD R165, R165, R22, RZ ;  /* 0x00000016a5a5b224 */ /* 0x000fe200078e02ff */
[----:B------:R-:W-:Y:S01]  /*bdc0*/  @!P1 IADD3.X R13, R7, UR44, RZ, P6, !PT ;  /* 0x0000002c070d9c10 */ /* 0x000fe2000b7fe4ff */
[----:B------:R0:W-:Y:S01]  /*bdd0*/  @!P0 STG.E.U8 desc[UR36][R10.64+0x50], R9 ;  /* 0x000050090a008986 */ /* 0x0001e2000c101124 */
[----:B------:R-:W-:Y:S01]  /*bde0*/  @!P3 IMAD.MOV.U32 R8, RZ, RZ, R6 ;  /* 0x000000ffff08b224 */ /* 0x000fe200078e0006 */
[----:B------:R-:W-:-:S02]  /*bdf0*/  ISETP.GE.AND P0, PT, R0, 0x109, PT ;  /* 0x000001090000780c */ /* 0x000fc40003f06270 */
[----:B------:R2:W-:Y:S01]  /*be00*/  @!P1 STG.E.U8 desc[UR36][R12.64+0x51], R163 ;  /* 0x000051a30c009986 */ /* 0x0005e2000c101124 */
[----:B------:R-:W-:Y:S01]  /*be10*/  ISETP.GE.AND P1, PT, R0, 0x101, PT ;  /* 0x000001010000780c */ /* 0x000fe20003f26270 */
[-C--:B-1----:R-:W-:Y:S02]  /*be20*/  @!P4 IMAD R23, R166, R22.reuse, RZ ;  /* 0x00000016a617c224 */ /* 0x082fe400078e02ff */
[----:B------:R1:W-:Y:S01]  /*be30*/  @!P5 STG.E.U8 desc[UR36][R6.64+0x58], R21 ;  /* 0x000058150600d986 */ /* 0x0003e2000c101124 */
[----:B------:R-:W-:Y:S01]  /*be40*/  @!P4 IADD3 R14, P5, R6, UR45, RZ ;  /* 0x0000002d060ecc10 */ /* 0x000fe2000ffbe0ff */
[----:B------:R-:W-:Y:S01]  /*be50*/  @!P2 IMAD R167, R167, R22, RZ ;  /* 0x00000016a7a7a224 */ /* 0x000fe200078e02ff */
[----:B------:R-:W-:Y:S01]  /*be60*/  ISETP.LT.OR P6, PT, R3, 0x1, !P1 ;  /* 0x000000010300780c */ /* 0x000fe20004fc1670 */
[----:B0-----:R-:W-:Y:S01]  /*be70*/  @!P3 IMAD.MOV.U32 R9, RZ, RZ, R7 ;  /* 0x000000ffff09b224 */ /* 0x001fe200078e0007 */
[----:B------:R-:W-:Y:S02]  /*be80*/  @!P4 IADD3.X R15, R7, UR44, RZ, P5, !PT ;  /* 0x0000002c070fcc10 */ /* 0x000fe4000affe4ff */
[C---:B------:R-:W-:Y:S01]  /*be90*/  ISETP.LT.OR P5, PT, R3.reuse, 0x2, !P1 ;  /* 0x000000020300780c */ /* 0x040fe20004fa1670 */
[----:B--2---:R-:W-:Y:S01]  /*bea0*/  IMAD.U32 R13, RZ, RZ, UR10 ;  /* 0x0000000aff0d7e24 */ /* 0x004fe2000f8e00ff */
[----:B------:R-:W-:Y:S01]  /*beb0*/  @!P3 STG.E.U8 desc[UR36][R8.64+0x59], R165 ;  /* 0x000059a50800b986 */ /* 0x000fe2000c101124 */
[----:B------:R-:W-:-:S03]  /*bec0*/  ISETP.LT.OR P3, PT, R3, 0x1, !P0 ;  /* 0x000000010300780c */ /* 0x000fc60004761670 */
[----:B------:R0:W-:Y:S01]  /*bed0*/  @!P4 STG.E.U8 desc[UR36][R14.64+0x58], R23 ;  /* 0x000058170e00c986 */ /* 0x0001e2000c101124 */
[----:B------:R-:W-:-:S04]  /*bee0*/  @!P2 IADD3 R10, P4, R6, UR45, RZ ;  /* 0x0000002d060aac10 */ /* 0x000fc8000ff9e0ff */
[----:B------:R-:W-:Y:S02]  /*bef0*/  @!P2 IADD3.X R11, R7, UR44, RZ, P4, !PT ;  /* 0x0000002c070bac10 */ /* 0x000fe4000a7fe4ff */
[----:B-1----:R-:W-:Y:S01]  /*bf00*/  LEA R6, P4, R13, R4, 0x8 ;  /* 0x000000040d067211 */ /* 0x002fe200078840ff */
[-C--:B------:R-:W-:Y:S02]  /*bf10*/  @!P6 IMAD R13, R72, R22.reuse, RZ ;  /* 0x00000016480de224 */ /* 0x080fe400078e02ff */
[----:B------:R1:W-:Y:S01]  /*bf20*/  @!P2 STG.E.U8 desc[UR36][R10.64+0x59], R167 ;  /* 0x000059a70a00a986 */ /* 0x0003e2000c101124 */
[----:B------:R-:W-:Y:S01]  /*bf30*/  IADD3.X R7, R5, UR4, RZ, P4, !PT ;  /* 0x0000000405077c10 */ /* 0x000fe2000a7fe4ff */
[-C--:B------:R-:W-:Y:S01]  /*bf40*/  @!P5 IMAD R73, R73, R22.reuse, RZ ;  /* 0x000000164949d224 */ /* 0x080fe200078e02ff */
[C---:B------:R-:W-:Y:S01]  /*bf50*/  ISETP.LT.OR P4, PT, R3.reuse, 0x2, !P0 ;  /* 0x000000020300780c */ /* 0x040fe20004781670 */
[----:B0-----:R-:W-:Y:S01]  /*bf60*/  @!P3 IMAD R15, R74, R22, RZ ;  /* 0x000000164a0fb224 */ /* 0x001fe200078e02ff */
[----:B------:R-:W-:Y:S01]  /*bf70*/  @!P3 IADD3 R8, P2, R6, UR45, RZ ;  /* 0x0000002d0608bc10 */ /* 0x000fe2000ff5e0ff */
[----:B------:R0:W-:Y:S01]  /*bf80*/  @!P6 STG.E.U8 desc[UR36][R6.64], R13 ;  /* 0x0000000d0600e986 */ /* 0x0001e2000c101124 */
[----:B------:R-:W-:Y:S01]  /*bf90*/  ISETP.LT.OR P6, PT, R3, 0x9, !P1 ;  /* 0x000000090300780c */ /* 0x000fe20004fc1670 */
[----:B------:R-:W-:Y:S01]  /*bfa0*/  UIMAD UR4, UR11, 0x180, URZ ;  /* 0x000001800b0478a4 */ /* 0x000fe2000f8e023f */
[----:B------:R-:W-:Y:S01]  /*bfb0*/  @!P3 IADD3.X R9, R7, UR44, RZ, P2, !PT ;  /* 0x0000002c0709bc10 */ /* 0x000fe200097fe4ff */
[----:B------:R-:W-:Y:S01]  /*bfc0*/  @!P5 STG.E.U8 desc[UR36][R6.64+0x1], R73 ;  /* 0x000001490600d986 */ /* 0x000fe2000c101124 */
[----:B------:R-:W-:-:S03]  /*bfd0*/  ISETP.LT.OR P2, PT, R3, 0xa, !P1 ;  /* 0x0000000a0300780c */ /* 0x000fc60004f41670 */
[----:B------:R2:W-:Y:S01]  /*bfe0*/  @!P3 STG.E.U8 desc[UR36][R8.64], R15 ;  /* 0x0000000f0800b986 */ /* 0x0005e2000c101124 */
[----:B------:R-:W-:Y:S01]  /*bff0*/  ISETP.LT.OR P3, PT, R3, 0x9, !P0 ;  /* 0x000000090300780c */ /* 0x000fe20004761670 */
[----:B------:R-:W-:Y:S01]  /*c000*/  @!P4 IMAD R75, R75, R22, RZ ;  /* 0x000000164b4bc224 */ /* 0x000fe200078e02ff */
[----:B-1----:R-:W-:-:S03]  /*c010*/  @!P4 IADD3 R10, P5, R6, UR45, RZ ;  /* 0x0000002d060acc10 */ /* 0x002fc6000ffbe0ff */
[-C--:B0-----:R-:W-:Y:S01]  /*c020*/  @!P6 IMAD R13, R76, R22.reuse, RZ ;  /* 0x000000164c0de224 */ /* 0x081fe200078e02ff */
[----:B------:R-:W-:Y:S02]  /*c030*/  @!P4 IADD3.X R11, R7, UR44, RZ, P5, !PT ;  /* 0x0000002c070bcc10 */ /* 0x000fe4000affe4ff */
[----:B------:R-:W-:Y:S01]  /*c040*/  ISETP.LT.OR P5, PT, R3, 0xa, !P0 ;  /* 0x0000000a0300780c */ /* 0x000fe200047a1670 */
[-C--:B------:R-:W-:Y:S02]  /*c050*/  @!P2 IMAD R77, R77, R22.reuse, RZ ;  /* 0x000000164d4da224 */ /* 0x080fe400078e02ff */
[----:B------:R0:W-:Y:S01]  /*c060*/  @!P4 STG.E.U8 desc[UR36][R10.64+0x1], R75 ;  /* 0x0000014b0a00c986 */ /* 0x0001e2000c101124 */
[----:B------:R-:W-:Y:S01]  /*c070*/  ISETP.LT.OR P4, PT, R3, 0x11, !P1 ;  /* 0x000000110300780c */ /* 0x000fe20004f81670 */
[----:B--2---:R-:W-:Y:S02]  /*c080*/  @!P3 IMAD R15, R78, R22, RZ ;  /* 0x000000164e0fb224 */ /* 0x004fe400078e02ff */
        /* <DEDUP_REMOVED lines=33> */
[-C--:B-1----:R-:W-:Y:S01]  /*c2a0*/  @!P3 IMAD R15, R86, R22.reuse, RZ ;  /* 0x00000016560fb224 */ /* 0x082fe200078e02ff */
[----:B------:R-:W-:Y:S01]  /*c2b0*/  @!P3 IADD3.X R11, R7, UR44, RZ, P6, !PT ;  /* 0x0000002c070bbc10 */ /* 0x000fe2000b7fe4ff */
[-C--:B------:R-:W-:Y:S01]  /*c2c0*/  @!P4 IMAD R87, R87, R22.reuse, RZ ;  /* 0x000000165757c224 */ /* 0x080fe200078e02ff */
[----:B------:R-:W-:Y:S01]  /*c2d0*/  @!P2 STG.E.U8 desc[UR36][R6.64+0x19], R85 ;  /* 0x000019550600a986 */ /* 0x000fe2000c101124 */
[C---:B------:R-:W-:Y:S02]  /*c2e0*/  ISETP.LT.OR P2, PT, R3.reuse, 0x21, !P0 ;  /* 0x000000210300780c */ /* 0x040fe40004741670 */
[----:B0-----:R-:W-:Y:S01]  /*c2f0*/  @!P4 IADD3 R8, P6, R6, UR45, RZ ;  /* 0x0000002d0608cc10 */ /* 0x001fe2000ffde0ff */
[----:B------:R0:W-:Y:S01]  /*c300*/  @!P3 STG.E.U8 desc[UR36][R10.64+0x18], R15 ;  /* 0x0000180f0a00b986 */ /* 0x0001e2000c101124 */
[----:B------:R-:W-:Y:S01]  /*c310*/  ISETP.LT.OR P3, PT, R3, 0x22, !P1 ;  /* 0x000000220300780c */ /* 0x000fe20004f61670 */
[----:B--2---:R-:W-:Y:S01]  /*c320*/  @!P5 IMAD R21, R88, R22, RZ ;  /* 0x000000165815d224 */ /* 0x004fe200078e02ff */
        /* <DEDUP_REMOVED lines=11> */
[----:B-1----:R-:W-:Y:S01]  /*c3e0*/  @!P4 IADD3 R8, P5, R6, UR45, RZ ;  /* 0x0000002d0608cc10 */ /* 0x002fe2000ffbe0ff */
        /* <DEDUP_REMOVED lines=12> */
[----:B-1----:R-:W-:Y:S01]  /*c4b0*/  @!P3 IADD3.X R11, R7, UR44, RZ, P6, !PT ;  /* 0x0000002c070bbc10 */ /* 0x002fe2000b7fe4ff */
[-C--:B------:R-:W-:Y:S01]  /*c4c0*/  @!P5 IMAD R95, R95, R22.reuse, RZ ;  /* 0x000000165f5fd224 */ /* 0x080fe200078e02ff */
[----:B------:R-:W-:Y:S01]  /*c4d0*/  @!P2 STG.E.U8 desc[UR36][R6.64+0x29], R93 ;  /* 0x0000295d0600a986 */ /* 0x000fe2000c101124 */
[C---:B------:R-:W-:Y:S02]  /*c4e0*/  ISETP.LT.OR P2, PT, R3.reuse, 0x31, !P0 ;  /* 0x000000310300780c */ /* 0x040fe40004741670 */
[----:B--2---:R-:W-:Y:S01]  /*c4f0*/  @!P5 IADD3 R8, P6, R6, UR45, RZ ;  /* 0x0000002d0608dc10 */ /* 0x004fe2000ffde0ff */
[----:B------:R1:W-:Y:S01]  /*c500*/  @!P3 STG.E.U8 desc[UR36][R10.64+0x28], R21 ;  /* 0x000028150a00b986 */ /* 0x0003e2000c101124 */
[----:B------:R-:W-:Y:S01]  /*c510*/  ISETP.LT.OR P3, PT, R3, 0x32, !P1 ;  /* 0x000000320300780c */ /* 0x000fe20004f61670 */
[----:B0-----:R-:W-:Y:S01]  /*c520*/  @!P4 IMAD R15, R96, R22, RZ ;  /* 0x00000016600fc224 */ /* 0x001fe200078e02ff */
[----:B------:R-:W-:-:S05]  /*c530*/  @!P5 IADD3.X R9, R7, UR44, RZ, P6, !PT ;  /* 0x0000002c0709dc10 */ /* 0x000fca000b7fe4ff */
[----:B------:R0:W-:Y:S01]  /*c540*/  @!P5 STG.E.U8 desc[UR36][R8.64+0x29], R95 ;  /* 0x0000295f0800d986 */ /* 0x0001e2000c101124 */
[C---:B------:R-:W-:Y:S02]  /*c550*/  ISETP.LT.OR P5, PT, R3.reuse, 0x32, !P0 ;  /* 0x000000320300780c */ /* 0x040fe400047a1670 */
[----:B------:R-:W-:Y:S01]  /*c560*/  @!P2 IADD3 R12, P6, R6, UR45, RZ ;  /* 0x0000002d060cac10 */ /* 0x000fe2000ffde0ff */
[----:B------:R2:W-:Y:S01]  /*c570*/  @!P4 STG.E.U8 desc[UR36][R6.64+0x30], R15 ;  /* 0x0000300f0600c986 */ /* 0x0005e2000c101124 */
[-C--:B-1----:R-:W-:Y:S01]  /*c580*/  @!P2 IMAD R11, R98, R22.reuse, RZ ;  /* 0x00000016620ba224 */ /* 0x082fe200078e02ff */
[----:B------:R-:W-:Y:S01]  /*c590*/  ISETP.LT.OR P4, PT, R3, 0x39, !P0 ;  /* 0x000000390300780c */ /* 0x000fe20004781670 */
[----:B------:R-:W-:Y:S01]  /*c5a0*/  @!P3 IMAD R97, R97, R22, RZ ;  /* 0x000000166161b224 */ /* 0x000fe200078e02ff */
[----:B------:R-:W-:Y:S02]  /*c5b0*/  @!P2 IADD3.X R13, R7, UR44, RZ, P6, !PT ;  /* 0x0000002c070dac10 */ /* 0x000fe4000b7fe4ff */
[----:B------:R-:W-:-:S02]  /*c5c0*/  ISETP.LT.OR P6, PT, R3, 0x39, !P1 ;  /* 0x000000390300780c */ /* 0x000fc40004fc1670 */
[----:B------:R-:W-:Y:S01]  /*c5d0*/  @!P3 STG.E.U8 desc[UR36][R6.64+0x31], R97 ;  /* 0x000031610600b986 */ /* 0x000fe2000c101124 */
[----:B------:R-:W-:Y:S01]  /*c5e0*/  ISETP.LT.OR P3, PT, R3, 0x3a, !P1 ;  /* 0x0000003a0300780c */ /* 0x000fe20004f61670 */
[-C--:B------:R-:W-:Y:S02]  /*c5f0*/  @!P5 IMAD R99, R99, R22.reuse, RZ ;  /* 0x000000166363d224 */ /* 0x080fe400078e02ff */
[----:B------:R1:W-:Y:S01]  /*c600*/  @!P2 STG.E.U8 desc[UR36][R12.64+0x30], R11 ;  /* 0x0000300b0c00a986 */ /* 0x0003e2000c101124 */
[----:B0-----:R-:W-:Y:S02]  /*c610*/  @!P5 IADD3 R8, P2, R6, UR45, RZ ;  /* 0x0000002d0608dc10 */ /* 0x001fe4000ff5e0ff */
[-C--:B------:R-:W-:Y:S02]  /*c620*/  @!P4 IMAD R21, R102, R22.reuse, RZ ;  /* 0x000000166615c224 */ /* 0x080fe400078e02ff */
[----:B------:R-:W-:Y:S02]  /*c630*/  @!P5 IADD3.X R9, R7, UR44, RZ, P2, !PT ;  /* 0x0000002c0709dc10 */ /* 0x000fe400097fe4ff */
[----:B--2---:R-:W-:Y:S01]  /*c640*/  @!P6 IMAD R15, R100, R22, RZ ;  /* 0x00000016640fe224 */ /* 0x004fe200078e02ff */
[----:B------:R-:W-:-:S02]  /*c650*/  ISETP.LT.OR P2, PT, R3, 0x3a, !P0 ;  /* 0x0000003a0300780c */ /* 0x000fc40004741670 */
[----:B------:R0:W-:Y:S01]  /*c660*/  @!P5 STG.E.U8 desc[UR36][R8.64+0x31], R99 ;  /* 0x000031630800d986 */ /* 0x0001e2000c101124 */
[----:B------:R-:W-:Y:S01]  /*c670*/  @!P3 IMAD R101, R101, R22, RZ ;  /* 0x000000166565b224 */ /* 0x000fe200078e02ff */
[----:B------:R-:W-:Y:S02]  /*c680*/  ISETP.LT.OR P5, PT, R3, 0x41, !P1 ;  /* 0x000000410300780c */ /* 0x000fe40004fa1670 */
[----:B------:R2:W-:Y:S01]  /*c690*/  @!P6 STG.E.U8 desc[UR36][R6.64+0x38], R15 ;  /* 0x0000380f0600e986 */ /* 0x0005e2000c101124 */
[----:B------:R-:W-:-:S03]  /*c6a0*/  @!P4 IADD3 R10, P6, R6, UR45, RZ ;  /* 0x0000002d060acc10 */ /* 0x000fc6000ffde0ff */
[----:B------:R-:W-:Y:S01]  /*c6b0*/  @!P3 STG.E.U8 desc[UR36][R6.64+0x39], R101 ;  /* 0x000039650600b986 */ /* 0x000fe2000c101124 */
[----:B-1----:R-:W-:Y:S02]  /*c6c0*/  @!P4 IADD3.X R11, R7, UR44, RZ, P6, !PT ;  /* 0x0000002c070bcc10 */ /* 0x002fe4000b7fe4ff */
[----:B------:R-:W-:Y:S01]  /*c6d0*/  ISETP.LT.OR P3, PT, R3, 0x41, !P0 ;  /* 0x000000410300780c */ /* 0x000fe20004761670 */
[-C--:B------:R-:W-:Y:S01]  /*c6e0*/  @!P2 IMAD R103, R103, R22.reuse, RZ ;  /* 0x000000166767a224 */ /* 0x080fe200078e02ff */
        /* <DEDUP_REMOVED lines=15> */
[----:B------:R-:W-:Y:S01]  /*c7e0*/  ISETP.LT.OR P4, PT, R3, 0x4a, !P1 ;  /* 0x0000004a0300780c */ /* 0x000fe20004f81670 */
[----:B------:R2:W-:Y:S01]  /*c7f0*/  @!P3 STG.E.U8 desc[UR36][R12.64+0x40], R11 ;  /* 0x0000400b0c00b986 */ /* 0x0005e2000c101124 */
[----:B-1----:R-:W-:Y:S01]  /*c800*/  @!P2 IADD3 R8, P3, R6, UR45, RZ ;  /* 0x0000002d0608ac10 */ /* 0x002fe2000ff7e0ff */
[----:B------:R-:W-:-:S03]  /*c810*/  @!P2 IMAD R107, R107, R22, RZ ;  /* 0x000000166b6ba224 */ /* 0x000fc600078e02ff */
[----:B------:R-:W-:Y:S02]  /*c820*/  @!P2 IADD3.X R9, R7, UR44, RZ, P3, !PT ;  /* 0x0000002c0709ac10 */ /* 0x000fe40009ffe4ff */
[-C--:B0-----:R-:W-:Y:S01]  /*c830*/  @!P6 IMAD R15, R108, R22.reuse, RZ ;  /* 0x000000166c0fe224 */ /* 0x081fe200078e02ff */
[C---:B------:R-:W-:Y:S02]  /*c840*/  ISETP.LT.OR P3, PT, R3.reuse, 0x4a, !P0 ;  /* 0x0000004a0300780c */ /* 0x040fe40004761670 */
[----:B------:R0:W-:Y:S01]  /*c850*/  @!P2 STG.E.U8 desc[UR36][R8.64+0x41], R107 ;  /* 0x0000416b0800a986 */ /* 0x0001e2000c101124 */
[-C--:B------:R-:W-:Y:S01]  /*c860*/  @!P5 IMAD R21, R110, R22.reuse, RZ ;  /* 0x000000166e15d224 */ /* 0x080fe200078e02ff */
[----:B------:R-:W-:Y:S01]  /*c870*/  ISETP.LT.OR P2, PT, R3, 0x51, !P1 ;  /* 0x000000510300780c */ /* 0x000fe20004f41670 */
[----:B------:R-:W-:Y:S01]  /*c880*/  @!P4 IMAD R109, R109, R22, RZ ;  /* 0x000000166d6dc224 */ /* 0x000fe200078e02ff */
[----:B------:R1:W-:Y:S01]  /*c890*/  @!P6 STG.E.U8 desc[UR36][R6.64+0x48], R15 ;  /* 0x0000480f0600e986 */ /* 0x0003e2000c101124 */
[----:B------:R-:W-:-:S03]  /*c8a0*/  @!P5 IADD3 R10, P6, R6, UR45, RZ ;  /* 0x0000002d060adc10 */ /* 0x000fc6000ffde0ff */
[----:B------:R-:W-:Y:S01]  /*c8b0*/  @!P4 STG.E.U8 desc[UR36][R6.64+0x49], R109 ;  /* 0x0000496d0600c986 */ /* 0x000fe2000c101124 */
[----:B--2---:R-:W-:Y:S02]  /*c8c0*/  @!P5 IADD3.X R11, R7, UR44, RZ, P6, !PT ;  /* 0x0000002c070bdc10 */ /* 0x004fe4000b7fe4ff */
[----:B------:R-:W-:Y:S01]  /*c8d0*/  ISETP.LT.OR P4, PT, R3, 0x51, !P0 ;  /* 0x000000510300780c */ /* 0x000fe20004781670 */
[-C--:B------:R-:W-:Y:S01]  /*c8e0*/  @!P3 IMAD R111, R111, R22.reuse, RZ ;  /* 0x000000166f6fb224 */ /* 0x080fe200078e02ff */
[----:B0-----:R-:W-:Y:S01]  /*c8f0*/  @!P3 IADD3 R8, P6, R6, UR45, RZ ;  /* 0x0000002d0608bc10 */ /* 0x001fe2000ffde0ff */
[----:B------:R0:W-:Y:S01]  /*c900*/  @!P5 STG.E.U8 desc[UR36][R10.64+0x48], R21 ;  /* 0x000048150a00d986 */ /* 0x0001e2000c101124 */
[----:B------:R-:W-:Y:S01]  /*c910*/  ISETP.LT.OR P5, PT, R3, 0x52, !P1 ;  /* 0x000000520300780c */ /* 0x000fe20004fa1670 */
[----:B-1----:R-:W-:Y:S01]  /*c920*/  @!P2 IMAD R15, R112, R22, RZ ;  /* 0x00000016700fa224 */ /* 0x002fe200078e02ff */
[----:B------:R-:W-:-:S05]  /*c930*/  @!P3 IADD3.X R9, R7, UR44, RZ, P6, !PT ;  /* 0x0000002c0709bc10 */ /* 0x000fca000b7fe4ff */
[----:B------:R1:W-:Y:S01]  /*c940*/  @!P3 STG.E.U8 desc[UR36][R8.64+0x49], R111 ;  /* 0x0000496f0800b986 */ /* 0x0003e2000c101124 */
[C---:B------:R-:W-:Y:S02]  /*c950*/  ISETP.LT.OR P3, PT, R3.reuse, 0x52, !P0 ;  /* 0x000000520300780c */ /* 0x040fe40004761670 */
[----:B------:R-:W-:Y:S01]  /*c960*/  @!P4 IADD3 R12, P6, R6, UR45, RZ ;  /* 0x0000002d060ccc10 */ /* 0x000fe2000ffde0ff */
[----:B------:R2:W-:Y:S01]  /*c970*/  @!P2 STG.E.U8 desc[UR36][R6.64+0x50], R15 ;  /* 0x0000500f0600a986 */ /* 0x0005e2000c101124 */
[-C--:B0-----:R-:W-:Y:S01]  /*c980*/  @!P4 IMAD R11, R114, R22.reuse, RZ ;  /* 0x00000016720bc224 */ /* 0x081fe200078e02ff */
[----:B------:R-:W-:Y:S01]  /*c990*/  ISETP.LT.OR P2, PT, R3, 0x59, !P1 ;  /* 0x000000590300780c */ /* 0x000fe20004f41670 */
[----:B------:R-:W-:Y:S01]  /*c9a0*/  @!P5 IMAD R113, R113, R22, RZ ;  /* 0x000000167171d224 */ /* 0x000fe200078e02ff */
[----:B------:R-:W-:Y:S01]  /*c9b0*/  @!P4 IADD3.X R13, R7, UR44, RZ, P6, !PT ;  /* 0x0000002c070dcc10 */ /* 0x000fe2000b7fe4ff */
[----:B------:R-:W-:Y:S01]  /*c9c0*/  IMAD.U32 R21, RZ, RZ, UR10 ;  /* 0x0000000aff157e24 */ /* 0x000fe2000f8e00ff */
[----:B------:R-:W-:-:S02]  /*c9d0*/  ISETP.LT.OR P1, PT, R3, 0x5a, !P1 ;  /* 0x0000005a0300780c */ /* 0x000fc40004f21670 */
[----:B------:R-:W-:Y:S01]  /*c9e0*/  @!P5 STG.E.U8 desc[UR36][R6.64+0x51], R113 ;  /* 0x000051710600d986 */ /* 0x000fe2000c101124 */
[----:B------:R-:W-:Y:S01]  /*c9f0*/  ISETP.GE.AND P6, PT, R0, 0x181, PT ;  /* 0x000001810000780c */ /* 0x000fe20003fc6270 */
[-C--:B------:R-:W-:Y:S01]  /*ca00*/  @!P3 IMAD R115, R115, R22.reuse, RZ ;  /* 0x000000167373b224 */ /* 0x080fe200078e02ff */
[----:B-1----:R-:W-:Y:S01]  /*ca10*/  @!P3 IADD3 R8, P5, R6, UR45, RZ ;  /* 0x0000002d0608bc10 */ /* 0x002fe2000ffbe0ff */
[----:B------:R0:W-:Y:S01]  /*ca20*/  @!P4 STG.E.U8 desc[UR36][R12.64+0x50], R11 ;  /* 0x0000500b0c00c986 */ /* 0x0001e2000c101124 */
[----:B------:R-:W-:Y:S01]  /*ca30*/  ISETP.LT.OR P4, PT, R3, 0x59, !P0 ;  /* 0x000000590300780c */ /* 0x000fe20004781670 */
[----:B------:R-:W-:Y:S01]  /*ca40*/  IMAD.WIDE.U32 R4, R21, 0x180, R4 ;  /* 0x0000018015047825 */ /* 0x000fe200078e0004 */
[----:B------:R-:W-:Y:S02]  /*ca50*/  @!P3 IADD3.X R9, R7, UR44, RZ, P5, !PT ;  /* 0x0000002c0709bc10 */ /* 0x000fe4000affe4ff */
[----:B------:R-:W-:Y:S01]  /*ca60*/  ISETP.LT.OR P0, PT, R3, 0x5a, !P0 ;  /* 0x0000005a0300780c */ /* 0x000fe20004701670 */
[-C--:B--2---:R-:W-:Y:S01]  /*ca70*/  @!P2 IMAD R15, R116, R22.reuse, RZ ;  /* 0x00000016740fa224 */ /* 0x084fe200078e02ff */
[----:B------:R-:W-:Y:S01]  /*ca80*/  ISETP.GE.AND P5, PT, R0, 0x189, PT ;  /* 0x000001890000780c */ /* 0x000fe20003fa6270 */
[----:B------:R1:W-:Y:S01]  /*ca90*/  @!P3 STG.E.U8 desc[UR36][R8.64+0x51], R115 ;  /* 0x000051730800b986 */ /* 0x0003e2000c101124 */
[----:B------:R-:W-:-:S02]  /*caa0*/  @!P1 IMAD R117, R117, R22, RZ ;  /* 0x0000001675759224 */ /* 0x000fc400078e02ff */
[----:B------:R-:W-:Y:S01]  /*cab0*/  VIADD R5, R5, UR4 ;  /* 0x0000000405057c36 */ /* 0x000fe20008000000 */
[----:B------:R2:W-:Y:S01]  /*cac0*/  @!P2 STG.E.U8 desc[UR36][R6.64+0x58], R15 ;  /* 0x0000580f0600a986 */ /* 0x0005e2000c101124 */
[C---:B------:R-:W-:Y:S01]  /*cad0*/  ISETP.LT.OR P2, PT, R3.reuse, 0x1, !P6 ;  /* 0x000000010300780c */ /* 0x040fe20007741670 */
[-C--:B0-----:R-:W-:Y:S01]  /*cae0*/  @!P4 IMAD R13, R118, R22.reuse, RZ ;  /* 0x00000016760dc224 */ /* 0x081fe200078e02ff */
[C---:B------:R-:W-:Y:S01]  /*caf0*/  @!P4 IADD3 R10, P3, R6.reuse, UR45, RZ ;  /* 0x0000002d060acc10 */ /* 0x040fe2000ff7e0ff */
[----:B------:R0:W-:Y:S01]  /*cb00*/  @!P1 STG.E.U8 desc[UR36][R6.64+0x59], R117 ;  /* 0x0000597506009986 */ /* 0x0001e2000c101124 */
[----:B------:R-:W-:Y:S01]  /*cb10*/  ISETP.LT.OR P1, PT, R3, 0x1, !P5 ;  /* 0x000000010300780c */ /* 0x000fe20006f21670 */
[----:B------:R-:W-:Y:S01]  /*cb20*/  @!P0 IMAD R119, R119, R22, RZ ;  /* 0x0000001677778224 */ /* 0x000fe200078e02ff */
[----:B------:R-:W-:Y:S02]  /*cb30*/  @!P4 IADD3.X R11, R7, UR44, RZ, P3, !PT ;  /* 0x0000002c070bcc10 */ /* 0x000fe40009ffe4ff */
[----:B-1----:R-:W-:-:S03]  /*cb40*/  @!P0 IADD3 R8, P3, R6, UR45, RZ ;  /* 0x0000002d06088c10 */ /* 0x002fc6000ff7e0ff */
[----:B------:R1:W-:Y:S01]  /*cb50*/  @!P4 STG.E.U8 desc[UR36][R10.64+0x58], R13 ;  /* 0x0000580d0a00c986 */ /* 0x0003e2000c101124 */
[----:B------:R-:W-:Y:S01]  /*cb60*/  ISETP.LT.OR P4, PT, R3, 0x2, !P6 ;  /* 0x000000020300780c */ /* 0x000fe20007781670 */
[----:B--2---:R-:W-:Y:S01]  /*cb70*/  @!P2 IMAD R15, R24, R22, RZ ;  /* 0x00000016180fa224 */ /* 0x004fe200078e02ff */
[----:B------:R-:W-:Y:S02]  /*cb80*/  @!P0 IADD3.X R9, R7, UR44, RZ, P3, !PT ;  /* 0x0000002c07098c10 */ /* 0x000fe40009ffe4ff */
[----:B------:R-:W-:-:S03]  /*cb90*/  ISETP.LT.OR P3, PT, R3, 0x2, !P5 ;  /* 0x000000020300780c */ /* 0x000fc60006f61670 */
[----:B------:R2:W-:Y:S01]  /*cba0*/  @!P0 STG.E.U8 desc[UR36][R8.64+0x59], R119 ;  /* 0x0000597708008986 */ /* 0x0005e2000c101124 */
[----:B------:R-:W-:-:S03]  /*cbb0*/  ISETP.LT.OR P0, PT, R3, 0x9, !P6 ;  /* 0x000000090300780c */ /* 0x000fc60007701670 */
[----:B------:R3:W-:Y:S01]  /*cbc0*/  @!P2 STG.E.U8 desc[UR36][R4.64], R15 ;  /* 0x0000000f0400a986 */ /* 0x0007e2000c101124 */
[----:B0-----:R-:W-:Y:S01]  /*cbd0*/  @!P1 IADD3 R6, P2, R4, UR45, RZ ;  /* 0x0000002d04069c10 */ /* 0x001fe2000ff5e0ff */
[-C--:B------:R-:W-:Y:S02]  /*cbe0*/  @!P4 IMAD R25, R25, R22.reuse, RZ ;  /* 0x000000161919c224 */ /* 0x080fe400078e02ff */
[-C--:B-1----:R-:W-:Y:S01]  /*cbf0*/  @!P1 IMAD R13, R26, R22.reuse, RZ ;  /* 0x000000161a0d9224 */ /* 0x082fe200078e02ff */
[----:B------:R-:W-:Y:S01]  /*cc00*/  @!P1 IADD3.X R7, R5, UR44, RZ, P2, !PT ;  /* 0x0000002c05079c10 */ /* 0x000fe200097fe4ff */
        /* <DEDUP_REMOVED lines=20> */
[----:B------:R-:W-:Y:S01]  /*cd50*/  @!P3 IADD3 R6, P2, R4, UR45, RZ ;  /* 0x0000002d0406bc10 */ /* 0x000fe2000ff5e0ff */
[----:B------:R-:W-:-:S03]  /*cd60*/  @!P3 IMAD R31, R31, R22, RZ ;  /* 0x000000161f1fb224 */ /* 0x000fc600078e02ff */
[----:B------:R-:W-:Y:S02]  /*cd70*/  @!P3 IADD3.X R7, R5, UR44, RZ, P2, !PT ;  /* 0x0000002c0507bc10 */ /* 0x000fe400097fe4ff */
[----:B------:R-:W-:Y:S01]  /*cd80*/  ISETP.LT.OR P2, PT, R3, 0x12, !P5 ;  /* 0x000000120300780c */ /* 0x000fe20006f41670 */
[-C--:B0-----:R-:W-:Y:S02]  /*cd90*/  @!P0 IMAD R15, R32, R22.reuse, RZ ;  /* 0x00000016200f8224 */ /* 0x081fe400078e02ff */
[----:B------:R0:W-:Y:S01]  /*cda0*/  @!P3 STG.E.U8 desc[UR36][R6.64+0x9], R31 ;  /* 0x0000091f0600b986 */ /* 0x0001e2000c101124 */
[----:B------:R-:W-:Y:S01]  /*cdb0*/  @!P1 IADD3 R8, P3, R4, UR45, RZ ;  /* 0x0000002d04089c10 */ /* 0x000fe2000ff7e0ff */
[-C--:B------:R-:W-:Y:S02]  /*cdc0*/  @!P4 IMAD R33, R33, R22.reuse, RZ ;  /* 0x000000162121c224 */ /* 0x080fe400078e02ff */
[----:B-1----:R-:W-:Y:S01]  /*cdd0*/  @!P1 IMAD R13, R34, R22, RZ ;  /* 0x00000016220d9224 */ /* 0x002fe200078e02ff */
[----:B------:R-:W-:Y:S01]  /*cde0*/  @!P1 IADD3.X R9, R5, UR44, RZ, P3, !PT ;  /* 0x0000002c05099c10 */ /* 0x000fe20009ffe4ff */
[----:B------:R1:W-:Y:S01]  /*cdf0*/  @!P0 STG.E.U8 desc[UR36][R4.64+0x10], R15 ;  /* 0x0000100f04008986 */ /* 0x0003e2000c101124 */
[----:B------:R-:W-:-:S02]  /*ce00*/  ISETP.LT.OR P0, PT, R3, 0x19, !P6 ;  /* 0x000000190300780c */ /* 0x000fc40007701670 */
[----:B------:R-:W-:Y:S01]  /*ce10*/  ISETP.LT.OR P3, PT, R3, 0x19, !P5 ;  /* 0x000000190300780c */ /* 0x000fe20006f61670 */
[----:B------:R-:W-:Y:S01]  /*ce20*/  @!P4 STG.E.U8 desc[UR36][R4.64+0x11], R33 ;  /* 0x000011210400c986 */ /* 0x000fe2000c101124 */
[----:B------:R-:W-:Y:S01]  /*ce30*/  @!P2 IMAD R35, R35, R22, RZ ;  /* 0x000000162323a224 */ /* 0x000fe200078e02ff */
[----:B0-----:R-:W-:Y:S02]  /*ce40*/  @!P2 IADD3 R6, P4, R4, UR45, RZ ;  /* 0x0000002d0406ac10 */ /* 0x001fe4000ff9e0ff */
[----:B------:R0:W-:Y:S01]  /*ce50*/  @!P1 STG.E.U8 desc[UR36][R8.64+0x10], R13 ;  /* 0x0000100d08009986 */ /* 0x0001e2000c101124 */
[----:B------:R-:W-:Y:S02]  /*ce60*/  ISETP.LT.OR P1, PT, R3, 0x1a, !P6 ;  /* 0x0000001a0300780c */ /* 0x000fe40007721670 */
[----:B------:R-:W-:-:S03]  /*ce70*/  @!P2 IADD3.X R7, R5, UR44, RZ, P4, !PT ;  /* 0x0000002c0507ac10 */ /* 0x000fc6000a7fe4ff */
[-C--:B-1----:R-:W-:Y:S02]  /*ce80*/  @!P0 IMAD R15, R36, R22.reuse, RZ ;  /* 0x00000016240f8224 */ /* 0x082fe400078e02ff */
[----:B------:R1:W-:Y:S01]  /*ce90*/  @!P2 STG.E.U8 desc[UR36][R6.64+0x11], R35 ;  /* 0x000011230600a986 */ /* 0x0003e2000c101124 */
[----:B------:R-:W-:Y:S02]  /*cea0*/  ISETP.LT.OR P2, PT, R3, 0x1a, !P5 ;  /* 0x0000001a0300780c */ /* 0x000fe40006f41670 */
[----:B------:R-:W-:Y:S01]  /*ceb0*/  @!P3 IADD3 R10, P4, R4, UR45, RZ ;  /* 0x0000002d040abc10 */ /* 0x000fe2000ff9e0ff */
[-C--:B0-----:R-:W-:Y:S01]  /*cec0*/  @!P3 IMAD R9, R38, R22.reuse, RZ ;  /* 0x000000162609b224 */ /* 0x081fe200078e02ff */
[----:B------:R0:W-:Y:S01]  /*ced0*/  @!P0 STG.E.U8 desc[UR36][R4.64+0x18], R15 ;  /* 0x0000180f04008986 */ /* 0x0001e2000c101124 */
[----:B------:R-:W-:Y:S01]  /*cee0*/  @!P1 IMAD R37, R37, R22, RZ ;  /* 0x0000001625259224 */ /* 0x000fe200078e02ff */
[----:B------:R-:W-:Y:S02]  /*cef0*/  @!P3 IADD3.X R11, R5, UR44, RZ, P4, !PT ;  /* 0x0000002c050bbc10 */ /* 0x000fe4000a7fe4ff */
[----:B------:R-:W-:-:S02]  /*cf00*/  ISETP.LT.OR P0, PT, R3, 0x21, !P6 ;  /* 0x000000210300780c */ /* 0x000fc40007701670 */
[----:B------:R-:W-:Y:S01]  /*cf10*/  @!P1 STG.E.U8 desc[UR36][R4.64+0x19], R37 ;  /* 0x0000192504009986 */ /* 0x000fe2000c101124 */
[C---:B------:R-:W-:Y:S02]  /*cf20*/  ISETP.LT.OR P1, PT, R3.reuse, 0x21, !P5 ;  /* 0x000000210300780c */ /* 0x040fe40006f21670 */
[----:B------:R-:W-:Y:S01]  /*cf30*/  ISETP.LT.OR P4, PT, R3, 0x22, !P6 ;  /* 0x000000220300780c */ /* 0x000fe20007781670 */
[----:B------:R2:W-:Y:S01]  /*cf40*/  @!P3 STG.E.U8 desc[UR36][R10.64+0x18], R9 ;  /* 0x000018090a00b986 */ /* 0x0005e2000c101124 */
[----:B-1----:R-:W-:Y:S01]  /*cf50*/  @!P2 IADD3 R6, P3, R4, UR45, RZ ;  /* 0x0000002d0406ac10 */ /* 0x002fe2000ff7e0ff */
[----:B------:R-:W-:-:S03]  /*cf60*/  @!P2 IMAD R39, R39, R22, RZ ;  /* 0x000000162727a224 */ /* 0x000fc600078e02ff */
[----:B------:R-:W-:Y:S02]  /*cf70*/  @!P2 IADD3.X R7, R5, UR44, RZ, P3, !PT ;  /* 0x0000002c0507ac10 */ /* 0x000fe40009ffe4ff */
[----:B------:R-:W-:Y:S01]  /*cf80*/  ISETP.LT.OR P3, PT, R3, 0x22, !P5 ;  /* 0x000000220300780c */ /* 0x000fe20006f61670 */
[-C--:B------:R-:W-:Y:S02]  /*cf90*/  @!P0 IMAD R13, R40, R22.reuse, RZ ;  /* 0x00000016280d8224 */ /* 0x080fe400078e02ff */
[----:B------:R1:W-:Y:S01]  /*cfa0*/  @!P2 STG.E.U8 desc[UR36][R6.64+0x19], R39 ;  /* 0x000019270600a986 */ /* 0x0003e2000c101124 */
[----:B------:R-:W-:Y:S01]  /*cfb0*/  @!P1 IADD3 R8, P2, R4, UR45, RZ ;  /* 0x0000002d04089c10 */ /* 0x000fe2000ff5e0ff */
[-C--:B------:R-:W-:Y:S02]  /*cfc0*/  @!P4 IMAD R41, R41, R22.reuse, RZ ;  /* 0x000000162929c224 */ /* 0x080fe400078e02ff */
[----:B0-----:R-:W-:Y:S01]  /*cfd0*/  @!P1 IMAD R15, R42, R22, RZ ;  /* 0x000000162a0f9224 */ /* 0x001fe200078e02ff */
[----:B--2---:R-:W-:Y:S01]  /*cfe0*/  @!P1 IADD3.X R9, R5, UR44, RZ, P2, !PT ;  /* 0x0000002c05099c10 */ /* 0x004fe200097fe4ff */
[----:B------:R0:W-:Y:S01]  /*cff0*/  @!P0 STG.E.U8 desc[UR36][R4.64+0x20], R13 ;  /* 0x0000200d04008986 */ /* 0x0001e2000c101124 */
[----:B------:R-:W-:-:S02]  /*d000*/  ISETP.LT.OR P0, PT, R3, 0x29, !P6 ;  /* 0x000000290300780c */ /* 0x000fc40007701670 */
[----:B------:R-:W-:Y:S01]  /*d010*/  ISETP.LT.OR P2, PT, R3, 0x29, !P5 ;  /* 0x000000290300780c */ /* 0x000fe20006f41670 */
[----:B------:R-:W-:Y:S01]  /*d020*/  @!P4 STG.E.U8 desc[UR36][R4.64+0x21], R41 ;  /* 0x000021290400c986 */ /* 0x000fe2000c101124 */
[----:B------:R-:W-:Y:S01]  /*d030*/  @!P3 IMAD R43, R43, R22, RZ ;  /* 0x000000162b2bb224 */ /* 0x000fe200078e02ff */
[----:B-1----:R-:W-:Y:S02]  /*d040*/  @!P3 IADD3 R6, P4, R4, UR45, RZ ;  /* 0x0000002d0406bc10 */ /* 0x002fe4000ff9e0ff */
[----:B------:R1:W-:Y:S01]  /*d050*/  @!P1 STG.E.U8 desc[UR36][R8.64+0x20], R15 ;  /* 0x0000200f08009986 */ /* 0x0003e2000c101124 */
[----:B------:R-:W-:Y:S02]  /*d060*/  ISETP.LT.OR P1, PT, R3, 0x2a, !P6 ;  /* 0x0000002a0300780c */ /* 0x000fe40007721670 */
[----:B------:R-:W-:-:S03]  /*d070*/  @!P3 IADD3.X R7, R5, UR44, RZ, P4, !PT ;  /* 0x0000002c0507bc10 */ /* 0x000fc6000a7fe4ff */
[-C--:B0-----:R-:W-:Y:S02]  /*d080*/  @!P0 IMAD R13, R44, R22.reuse, RZ ;  /* 0x000000162c0d8224 */ /* 0x081fe400078e02ff */
[----:B------:R0:W-:Y:S01]  /*d090*/  @!P3 STG.E.U8 desc[UR36][R6.64+0x21], R43 ;  /* 0x0000212b0600b986 */ /* 0x0001e2000c101124 */
[----:B------:R-:W-:Y:S02]  /*d0a0*/  ISETP.LT.OR P3, PT, R3, 0x2a, !P5 ;  /* 0x0000002a0300780c */ /* 0x000fe40006f61670 */
[----:B------:R-:W-:Y:S01]  /*d0b0*/  @!P2 IADD3 R10, P4, R4, UR45, RZ ;  /* 0x0000002d040aac10 */ /* 0x000fe2000ff9e0ff */
[-C--:B-1----:R-:W-:Y:S01]  /*d0c0*/  @!P2 IMAD R9, R46, R22.reuse, RZ ;  /* 0x000000162e09a224 */ /* 0x082fe200078e02ff */
        /* <DEDUP_REMOVED lines=8> */
[----:B0-----:R-:W-:Y:S01]  /*d150*/  @!P3 IADD3 R6, P2, R4, UR45, RZ ;  /* 0x0000002d0406bc10 */ /* 0x001fe2000ff5e0ff */
[----:B------:R-:W-:-:S03]  /*d160*/  @!P3 IMAD R47, R47, R22, RZ ;  /* 0x000000162f2fb224 */ /* 0x000fc600078e02ff */
[----:B------:R-:W-:Y:S02]  /*d170*/  @!P3 IADD3.X R7, R5, UR44, RZ, P2, !PT ;  /* 0x0000002c0507bc10 */ /* 0x000fe400097fe4ff */
[----:B------:R-:W-:Y:S01]  /*d180*/  ISETP.LT.OR P2, PT, R3, 0x32, !P5 ;  /* 0x000000320300780c */ /* 0x000fe20006f41670 */
[-C--:B-1----:R-:W-:Y:S02]  /*d190*/  @!P0 IMAD R13, R48, R22.reuse, RZ ;  /* 0x00000016300d8224 */ /* 0x082fe400078e02ff */
[----:B------:R0:W-:Y:S01]  /*d1a0*/  @!P3 STG.E.U8 desc[UR36][R6.64+0x29], R47 ;  /* 0x0000292f0600b986 */ /* 0x0001e2000c101124 */
[----:B------:R-:W-:Y:S01]  /*d1b0*/  @!P1 IADD3 R8, P3, R4, UR45, RZ ;  /* 0x0000002d04089c10 */ /* 0x000fe2000ff7e0ff */
[-C--:B------:R-:W-:Y:S02]  /*d1c0*/  @!P4 IMAD R49, R49, R22.reuse, RZ ;  /* 0x000000163131c224 */ /* 0x080fe400078e02ff */
[----:B------:R-:W-:Y:S01]  /*d1d0*/  @!P1 IMAD R15, R50, R22, RZ ;  /* 0x00000016320f9224 */ /* 0x000fe200078e02ff */
[----:B--2---:R-:W-:Y:S01]  /*d1e0*/  @!P1 IADD3.X R9, R5, UR44, RZ, P3, !PT ;  /* 0x0000002c05099c10 */ /* 0x004fe20009ffe4ff */
        /* <DEDUP_REMOVED lines=11> */
[C---:B------:R-:W-:Y:S02]  /*d2a0*/  ISETP.LT.OR P2, PT, R3.reuse, 0x3a, !P5 ;  /* 0x0000003a0300780c */ /* 0x040fe40006f41670 */
[----:B------:R-:W-:Y:S01]  /*d2b0*/  @!P3 IADD3 R10, P4, R4, UR45, RZ ;  /* 0x0000002d040abc10 */ /* 0x000fe2000ff9e0ff */
[----:B------:R2:W-:Y:S01]  /*d2c0*/  @!P0 STG.E.U8 desc[UR36][R4.64+0x38], R13 ;  /* 0x0000380d04008986 */ /* 0x0005e2000c101124 */
[-C--:B0-----:R-:W-:Y:S01]  /*d2d0*/  @!P3 IMAD R9, R54, R22.reuse, RZ ;  /* 0x000000163609b224 */ /* 0x081fe200078e02ff */
[----:B------:R-:W-:Y:S01]  /*d2e0*/  ISETP.LT.OR P0, PT, R3, 0x41, !P6 ;  /* 0x000000410300780c */ /* 0x000fe20007701670 */
[----:B------:R-:W-:Y:S01]  /*d2f0*/  @!P1 IMAD R53, R53, R22, RZ ;  /* 0x0000001635359224 */ /* 0x000fe200078e02ff */
[----:B------:R-:W-:-:S02]  /*d300*/  @!P3 IADD3.X R11, R5, UR44, RZ, P4, !PT ;  /* 0x0000002c050bbc10 */ /* 0x000fc4000a7fe4ff */
[C---:B------:R-:W-:Y:S02]  /*d310*/  ISETP.LT.OR P4, PT, R3.reuse, 0x42, !P6 ;  /* 0x000000420300780c */ /* 0x040fe40007781670 */
[----:B------:R-:W-:Y:S01]  /*d320*/  @!P1 STG.E.U8 desc[UR36][R4.64+0x39], R53 ;  /* 0x0000393504009986 */ /* 0x000fe2000c101124 */
[----:B------:R-:W-:Y:S01]  /*d330*/  ISETP.LT.OR P1, PT, R3, 0x41, !P5 ;  /* 0x000000410300780c */ /* 0x000fe20006f21670 */
[-C--:B------:R-:W-:Y:S02]  /*d340*/  @!P2 IMAD R55, R55, R22.reuse, RZ ;  /* 0x000000163737a224 */ /* 0x080fe400078e02ff */
[----:B------:R0:W-:Y:S01]  /*d350*/  @!P3 STG.E.U8 desc[UR36][R10.64+0x38], R9 ;  /* 0x000038090a00b986 */ /* 0x0001e2000c101124 */
[----:B-1----:R-:W-:Y:S02]  /*d360*/  @!P2 IADD3 R6, P3, R4, UR45, RZ ;  /* 0x0000002d0406ac10 */ /* 0x002fe4000ff7e0ff */
[----:B--2---:R-:W-:Y:S02]  /*d370*/  @!P0 IMAD R13, R56, R22, RZ ;  /* 0x00000016380d8224 */ /* 0x004fe400078e02ff */
[----:B------:R-:W-:-:S02]  /*d380*/  @!P2 IADD3.X R7, R5, UR44, RZ, P3, !PT ;  /* 0x0000002c0507ac10 */ /* 0x000fc40009ffe4ff */
[----:B------:R-:W-:Y:S01]  /*d390*/  ISETP.LT.OR P3, PT, R3, 0x42, !P5 ;  /* 0x000000420300780c */ /* 0x000fe20006f61670 */
[-C--:B------:R-:W-:Y:S02]  /*d3a0*/  @!P4 IMAD R57, R57, R22.reuse, RZ ;  /* 0x000000163939c224 */ /* 0x080fe400078e02ff */
[----:B------:R1:W-:Y:S01]  /*d3b0*/  @!P2 STG.E.U8 desc[UR36][R6.64+0x39], R55 ;  /* 0x000039370600a986 */ /* 0x0003e2000c101124 */
[----:B------:R-:W-:Y:S01]  /*d3c0*/  @!P1 IADD3 R8, P2, R4, UR45, RZ ;  /* 0x0000002d04089c10 */ /* 0x000fe2000ff5e0ff */
[-C--:B0-----:R-:W-:Y:S02]  /*d3d0*/  @!P1 IMAD R11, R58, R22.reuse, RZ ;  /* 0x000000163a0b9224 */ /* 0x081fe400078e02ff */
[----:B------:R0:W-:Y:S01]  /*d3e0*/  @!P0 STG.E.U8 desc[UR36][R4.64+0x40], R13 ;  /* 0x0000400d04008986 */ /* 0x0001e2000c101124 */
[----:B------:R-:W-:Y:S02]  /*d3f0*/  ISETP.LT.OR P0, PT, R3, 0x49, !P6 ;  /* 0x000000490300780c */ /* 0x000fe40007701670 */
[----:B------:R-:W-:Y:S01]  /*d400*/  @!P1 IADD3.X R9, R5, UR44, RZ, P2, !PT ;  /* 0x0000002c05099c10 */ /* 0x000fe200097fe4ff */
[----:B------:R-:W-:Y:S01]  /*d410*/  @!P4 STG.E.U8 desc[UR36][R4.64+0x41], R57 ;  /* 0x000041390400c986 */ /* 0x000fe2000c101124 */
[----:B------:R-:W-:Y:S01]  /*d420*/  ISETP.LT.OR P2, PT, R3, 0x4a, !P6 ;  /* 0x0000004a0300780c */ /* 0x000fe20007741670 */
[----:B------:R-:W-:-:S02]  /*d430*/  @!P3 IMAD R59, R59, R22, RZ ;  /* 0x000000163b3bb224 */ /* 0x000fc400078e02ff */
[----:B------:R2:W-:Y:S01]  /*d440*/  @!P1 STG.E.U8 desc[UR36][R8.64+0x40], R11 ;  /* 0x0000400b08009986 */ /* 0x0005e2000c101124 */
[----:B------:R-:W-:Y:S02]  /*d450*/  ISETP.LT.OR P1, PT, R3, 0x49, !P5 ;  /* 0x000000490300780c */ /* 0x000fe40006f21670 */
[----:B-1----:R-:W-:-:S03]  /*d460*/  @!P3 IADD3 R6, P4, R4, UR45, RZ ;  /* 0x0000002d0406bc10 */ /* 0x002fc6000ff9e0ff */
[-C--:B0-----:R-:W-:Y:S01]  /*d470*/  @!P0 IMAD R13, R60, R22.reuse, RZ ;  /* 0x000000163c0d8224 */ /* 0x081fe200078e02ff */
[----:B------:R-:W-:Y:S02]  /*d480*/  @!P3 IADD3.X R7, R5, UR44, RZ, P4, !PT ;  /* 0x0000002c0507bc10 */ /* 0x000fe4000a7fe4ff */
[----:B------:R-:W-:Y:S01]  /*d490*/  ISETP.LT.OR P4, PT, R3, 0x4a, !P5 ;  /* 0x0000004a0300780c */ /* 0x000fe20006f81670 */
[-C--:B------:R-:W-:Y:S02]  /*d4a0*/  @!P2 IMAD R61, R61, R22.reuse, RZ ;  /* 0x000000163d3da224 */ /* 0x080fe400078e02ff */
[----:B------:R-:W-:Y:S01]  /*d4b0*/  @!P3 STG.E.U8 desc[UR36][R6.64+0x41], R59 ;  /* 0x0000413b0600b986 */ /* 0x000fe2000c101124 */
[----:B------:R-:W-:Y:S01]  /*d4c0*/  ISETP.LT.OR P3, PT, R3, 0x51, !P6 ;  /* 0x000000510300780c */ /* 0x000fe20007761670 */
[----:B------:R-:W-:Y:S02]  /*d4d0*/  @!P1 IMAD R15, R62, R22, RZ ;  /* 0x000000163e0f9224 */ /* 0x000fe400078e02ff */
[----:B------:R0:W-:Y:S01]  /*d4e0*/  @!P0 STG.E.U8 desc[UR36][R4.64+0x48], R13 ;  /* 0x0000480d04008986 */ /* 0x0001e2000c101124 */
[----:B--2---:R-:W-:-:S03]  /*d4f0*/  @!P1 IADD3 R8, P0, R4, UR45, RZ ;  /* 0x0000002d04089c10 */ /* 0x004fc6000ff1e0ff */
[----:B------:R-:W-:Y:S01]  /*d500*/  @!P2 STG.E.U8 desc[UR36][R4.64+0x49], R61 ;  /* 0x0000493d0400a986 */ /* 0x000fe2000c101124 */
[----:B------:R-:W-:Y:S01]  /*d510*/  @!P1 IADD3.X R9, R5, UR44, RZ, P0, !PT ;  /* 0x0000002c05099c10 */ /* 0x000fe200087fe4ff */
[-C--:B------:R-:W-:Y:S01]  /*d520*/  @!P4 IMAD R63, R63, R22.reuse, RZ ;  /* 0x000000163f3fc224 */ /* 0x080fe200078e02ff */
[C---:B------:R-:W-:Y:S02]  /*d530*/  ISETP.LT.OR P0, PT, R3.reuse, 0x52, !P6 ;  /* 0x000000520300780c */ /* 0x040fe40007701670 */
[----:B------:R-:W-:Y:S01]  /*d540*/  @!P4 IADD3 R10, P2, R4, UR45, RZ ;  /* 0x0000002d040acc10 */ /* 0x000fe2000ff5e0ff */
[----:B------:R1:W-:Y:S01]  /*d550*/  @!P1 STG.E.U8 desc[UR36][R8.64+0x48], R15 ;  /* 0x0000480f08009986 */ /* 0x0003e2000c101124 */
[----:B------:R-:W-:Y:S01]  /*d560*/  ISETP.LT.OR P1, PT, R3, 0x51, !P5 ;  /* 0x000000510300780c */ /* 0x000fe20006f21670 */
[----:B0-----:R-:W-:Y:S01]  /*d570*/  @!P3 IMAD R13, R64, R22, RZ ;  /* 0x00000016400db224 */ /* 0x001fe200078e02ff */
[----:B------:R-:W-:Y:S02]  /*d580*/  @!P4 IADD3.X R11, R5, UR44, RZ, P2, !PT ;  /* 0x0000002c050bcc10 */ /* 0x000fe400097fe4ff */
[----:B------:R-:W-:-:S02]  /*d590*/  ISETP.LT.OR P2, PT, R3, 0x59, !P6 ;  /* 0x000000590300780c */ /* 0x000fc40007741670 */
[C---:B------:R-:W-:Y:S01]  /*d5a0*/  ISETP.LT.OR P6, PT, R3.reuse, 0x5a, !P6 ;  /* 0x0000005a0300780c */ /* 0x040fe200077c1670 */
[----:B------:R0:W-:Y:S01]  /*d5b0*/  @!P4 STG.E.U8 desc[UR36][R10.64+0x49], R63 ;  /* 0x0000493f0a00c986 */ /* 0x0001e2000c101124 */
[----:B------:R-:W-:Y:S01]  /*d5c0*/  ISETP.LT.OR P4, PT, R3, 0x59, !P5 ;  /* 0x000000590300780c */ /* 0x000fe20006f81670 */
[-C--:B------:R-:W-:Y:S02]  /*d5d0*/  @!P0 IMAD R65, R65, R22.reuse, RZ ;  /* 0x0000001641418224 */ /* 0x080fe400078e02ff */
[----:B------:R2:W-:Y:S01]  /*d5e0*/  @!P3 STG.E.U8 desc[UR36][R4.64+0x50], R13 ;  /* 0x0000500d0400b986 */ /* 0x0005e2000c101124 */
[C---:B------:R-:W-:Y:S02]  /*d5f0*/  ISETP.LT.OR P3, PT, R3.reuse, 0x52, !P5 ;  /* 0x000000520300780c */ /* 0x040fe40006f61670 */
[----:B------:R-:W-:Y:S01]  /*d600*/  ISETP.LT.OR P5, PT, R3, 0x5a, !P5 ;  /* 0x0000005a0300780c */ /* 0x000fe20006fa1670 */
[----:B------:R-:W-:Y:S01]  /*d610*/  @!P0 STG.E.U8 desc[UR36][R4.64+0x51], R65 ;  /* 0x0000514104008986 */ /* 0x000fe2000c101124 */
[----:B------:R-:W-:Y:S01]  /*d620*/  @!P1 IADD3 R6, P0, R4, UR45, RZ ;  /* 0x0000002d04069c10 */ /* 0x000fe2000ff1e0ff */
[----:B------:R-:W-:-:S02]  /*d630*/  @!P1 IMAD R3, R66, R22, RZ ;  /* 0x0000001642039224 */ /* 0x000fc400078e02ff */
[-C--:B-1----:R-:W-:Y:S01]  /*d640*/  @!P2 IMAD R15, R68, R22.reuse, RZ ;  /* 0x00000016440fa224 */ /* 0x082fe200078e02ff */
[----:B------:R-:W-:Y:S01]  /*d650*/  @!P1 IADD3.X R7, R5, UR44, RZ, P0, !PT ;  /* 0x0000002c05079c10 */ /* 0x000fe200087fe4ff */
[-C--:B------:R-:W-:Y:S02]  /*d660*/  @!P6 IMAD R69, R69, R22.reuse, RZ ;  /* 0x000000164545e224 */ /* 0x080fe400078e02ff */
[-C--:B------:R-:W-:Y:S02]  /*d670*/  @!P4 IMAD R21, R70, R22.reuse, RZ ;  /* 0x000000164615c224 */ /* 0x080fe400078e02ff */
[C---:B------:R-:W-:Y:S01]  /*d680*/  @!P3 IADD3 R8, P0, R4.reuse, UR45, RZ ;  /* 0x0000002d0408bc10 */ /* 0x040fe2000ff1e0ff */
[----:B------:R1:W-:Y:S01]  /*d690*/  @!P1 STG.E.U8 desc[UR36][R6.64+0x50], R3 ;  /* 0x0000500306009986 */ /* 0x0003e2000c101124 */
[C---:B0-----:R-:W-:Y:S01]  /*d6a0*/  @!P4 IADD3 R10, P1, R4.reuse, UR45, RZ ;  /* 0x0000002d040acc10 */ /* 0x041fe2000ff3e0ff */
[-C--:B------:R-:W-:Y:S01]  /*d6b0*/  @!P3 IMAD R67, R67, R22.reuse, RZ ;  /* 0x000000164343b224 */ /* 0x080fe200078e02ff */
[----:B------:R-:W-:Y:S01]  /*d6c0*/  @!P3 IADD3.X R9, R5, UR44, RZ, P0, !PT ;  /* 0x0000002c0509bc10 */ /* 0x000fe200087fe4ff */
[----:B------:R-:W-:Y:S01]  /*d6d0*/  @!P5 IMAD R71, R71, R22, RZ ;  /* 0x000000164747d224 */ /* 0x000fe200078e02ff */
[----:B------:R-:W-:-:S02]  /*d6e0*/  @!P5 IADD3 R12, P0, R4, UR45, RZ ;  /* 0x0000002d040cdc10 */ /* 0x000fc4000ff1e0ff */
[C---:B------:R-:W-:Y:S01]  /*d6f0*/  @!P4 IADD3.X R11, R5.reuse, UR44, RZ, P1, !PT ;  /* 0x0000002c050bcc10 */ /* 0x040fe20008ffe4ff */
[----:B------:R3:W-:Y:S01]  /*d700*/  @!P3 STG.E.U8 desc[UR36][R8.64+0x51], R67 ;  /* 0x000051430800b986 */ /* 0x0007e2000c101124 */
[----:B--2---:R-:W-:Y:S01]  /*d710*/  @!P5 IADD3.X R13, R5, UR44, RZ, P0, !PT ;  /* 0x0000002c050ddc10 */ /* 0x004fe200087fe4ff */
[----:B-1----:R-:W-:Y:S02]  /*d720*/  @!P6 IMAD.MOV.U32 R6, RZ, RZ, R4 ;  /* 0x000000ffff06e224 */ /* 0x002fe400078e0004 */
[----:B------:R3:W-:Y:S01]  /*d730*/  @!P2 STG.E.U8 desc[UR36][R4.64+0x58], R15 ;  /* 0x0000580f0400a986 */ /* 0x0007e2000c101124 */
[----:B------:R-:W-:-:S05]  /*d740*/  @!P6 IMAD.MOV.U32 R7, RZ, RZ, R5 ;  /* 0x000000ffff07e224 */ /* 0x000fca00078e0005 */
[----:B------:R3:W-:Y:S04]  /*d750*/  @!P6 STG.E.U8 desc[UR36][R6.64+0x59], R69 ;  /* 0x000059450600e986 */ /* 0x0007e8000c101124 */
[----:B------:R3:W-:Y:S04]  /*d760*/  @!P4 STG.E.U8 desc[UR36][R10.64+0x58], R21 ;  /* 0x000058150a00c986 */ /* 0x0007e8000c101124 */
[----:B------:R3:W-:Y:S02]  /*d770*/  @!P5 STG.E.U8 desc[UR36][R12.64+0x59], R71 ;  /* 0x000059470c00d986 */ /* 0x0007e4000c101124 */
.L_x_413:
[----:B------:R-:W-:Y:S05]  /*d780*/  BSYNC B0 ;  /* 0x0000000000007941 */ /* 0x000fea0003800000 */
.L_x_29:
[----:B------:R-:W-:Y:S01]  /*d790*/  ULDC UR4, c[0x0][0xc] ;  /* 0x0000030000047ab9 */ /* 0x000fe20000000800 */
[----:B------:R-:W-:Y:S01]  /*d7a0*/  ULDC UR5, c[0x0][0x10] ;  /* 0x0000040000057ab9 */ /* 0x000fe20000000800 */
[----:B------:R-:W4:Y:S01]  /*d7b0*/  LDC R3, c[0x0][0x14] ;  /* 0x00000500ff037b82 */ /* 0x000f220000000800 */
[----:B------:R-:W-:Y:S01]  /*d7c0*/  UIMAD.WIDE.U32 UR4, UR4, UR5, URZ ;  /* 0x00000005040472a5 */ /* 0x000fe2000f8e003f */
[----:B------:R-:W-:Y:S01]  /*d7d0*/  PRMT R0, RZ, 0x7610, R0 ;  /* 0x00007610ff007816 */ /* 0x000fe20000000000 */
[----:B------:R-:W-:Y:S01]  /*d7e0*/  UMOV UR42, 0xffffffff ;  /* 0xffffffff002a7882 */ /* 0x000fe20000000000 */
[----:B------:R-:W-:-:S03]  /*d7f0*/  UMOV UR43, 0xffffffff ;  /* 0xffffffff002b7882 */ /* 0x000fc60000000000 */
[----:B----4-:R-:W-:-:S04]  /*d800*/  IMAD.WIDE.U32 R16, R3, UR4, R16 ;  /* 0x0000000403107c25 */ /* 0x010fc8000f8e0010 */
[----:B------:R-:W-:Y:S01]  /*d810*/  IMAD R3, R3, UR5, RZ ;  /* 0x0000000503037c24 */ /* 0x000fe2000f8e02ff */
[----:B------:R-:W-:Y:S02]  /*d820*/  ULDC.64 UR4, c[0x0][0x650] ;  /* 0x0001940000047ab9 */ /* 0x000fe40000000a00 */
[----:B------:R-:W-:Y:S01]  /*d830*/  ISETP.GE.U32.AND P0, PT, R16, UR4, PT ;  /* 0x0000000410007c0c */ /* 0x000fe2000bf06070 */
[----:B------:R-:W-:-:S05]  /*d840*/  IMAD.IADD R17, R17, 0x1, R3 ;  /* 0x0000000111117824 */ /* 0x000fca00078e0203 */
[----:B------:R-:W-:-:S13]  /*d850*/  ISETP.GE.U32.AND.EX P0, PT, R17, UR5, PT, P0 ;  /* 0x0000000511007c0c */ /* 0x000fda000bf06100 */
[----:B------:R-:W-:Y:S05]  /*d860*/  @P0 BRA `(.L_x_414) ;  /* 0x0000000400880947 */ /* 0x000fea0003800000 */
[----:B------:R-:W4:Y:S01]  /*d870*/  S2UR UR6, SR_CTAID.X ;  /* 0x00000000000679c3 */ /* 0x000f220000002500 */
[----:B------:R-:W-:Y:S01]  /*d880*/  ULDC.64 UR12, c[0x0][0x628] ;  /* 0x00018a00000c7ab9 */ /* 0x000fe20000000a00 */
[----:B------:R-:W-:Y:S01]  /*d890*/  ULDC UR4, c[0x0][0x150] ;  /* 0x0000540000047ab9 */ /* 0x000fe20000000800 */
[----:B------:R-:W-:Y:S01]  /*d8a0*/  ISETP.NE.U32.AND P0, PT, RZ, UR12, PT ;  /* 0x0000000cff007c0c */ /* 0x000fe2000bf05070 */
[----:B------:R-:W-:Y:S01]  /*d8b0*/  ULDC UR15, c[0x0][0x630] ;  /* 0x00018c00000f7ab9 */ /* 0x000fe20000000800 */
[C---:B------:R-:W-:Y:S01]  /*d8c0*/  R2UR UR16, R16.reuse ;  /* 0x00000000101072ca */ /* 0x040fe200000e0000 */
[----:B------:R-:W-:Y:S01]  /*d8d0*/  ULDC UR18, c[0x0][0x154] ;  /* 0x0000550000127ab9 */ /* 0x000fe20000000800 */
[----:B------:R-:W-:Y:S01]  /*d8e0*/  ISETP.NE.AND.EX P0, PT, RZ, UR13, PT, P0 ;  /* 0x0000000dff007c0c */ /* 0x000fe2000bf05300 */
[----:B------:R-:W0:Y:S01]  /*d8f0*/  S2UR UR19, SR_CTAID.Y ;  /* 0x00000000001379c3 */ /* 0x000e220000002600 */
[----:B------:R-:W-:Y:S02]  /*d900*/  R2UR UR17, R17 ;  /* 0x00000000111172ca */ /* 0x000fe400000e0000 */
[----:B------:R-:W-:-:S02]  /*d910*/  R2UR UR10, R16 ;  /* 0x00000000100a72ca */ /* 0x000fc400000e0000 */
[----:B------:R-:W-:Y:S02]  /*d920*/  R2UR UR11, R17 ;  /* 0x00000000110b72ca */ /* 0x000fe400000e0000 */
[----:B----4-:R-:W-:-:S05]  /*d930*/  I2FP.F32.U32 R0, UR6 ;  /* 0x0000000600007c45 */ /* 0x010fca0008201000 */
[----:B------:R-:W-:-:S04]  /*d940*/  FMUL R0, R0, UR4 ;  /* 0x0000000400007c20 */ /* 0x000fc80008400000 */
[----:B------:R4:W0:Y:S01]  /*d950*/  F2I.U32.TRUNC.NTZ R3, R0 ;  /* 0x0000000000037305 */ /* 0x000822000020f000 */
[----:B------:R-:W-:Y:S05]  /*d960*/  @!P0 BRA `(.L_x_415) ;  /* 0x0000000000308947 */ /* 0x000fea0003800000 */
        /* <DEDUP_REMOVED lines=12> */
.L_x_415:
[----:B------:R-:W-:Y:S01]  /*da30*/  USHF.R.U64 UR43, UR10, UR15, UR11 ;  /* 0x0000000f0a2b7299 */ /* 0x000fe2000800120b */
[----:B0---4-:R-:W-:Y:S01]  /*da40*/  I2FP.F32.U32 R0, UR19 ;  /* 0x0000001300007c45 */ /* 0x011fe20008201000 */
[----:B------:R-:W-:Y:S01]  /*da50*/  USHF.R.U32.HI UR4, URZ, UR15, UR11 ;  /* 0x0000000f3f047299 */ /* 0x000fe2000801160b */
[----:B------:R-:W-:Y:S01]  /*da60*/  R2UR UR14, R3 ;  /* 0x00000000030e72ca */ /* 0x000fe200000e0000 */
        /* <DEDUP_REMOVED lines=11> */
[----:B------:R-:W-:Y:S02]  /*db20*/  ULDC UR21, c[0x0][0x658] ;  /* 0x0001960000157ab9 */ /* 0x000fe40000000800 */
[----:B------:R-:W-:Y:S01]  /*db30*/  UIADD3 UR9, UR11, UR9, URZ ;  /* 0x000000090b097290 */ /* 0x000fe2000fffe03f */
[----:B------:R-:W-:Y:S01]  /*db40*/  UMOV UR16, 0xffffffff ;  /* 0xffffffff00107882 */ /* 0x000fe20000000000 */
[----:B------:R-:W-:Y:S01]  /*db50*/  ULDC.64 UR4, c[0x0][0x640] ;  /* 0x0001900000047ab9 */ /* 0x000fe20000000a00 */
[----:B------:R-:W-:Y:S01]  /*db60*/  USHF.L.U32 UR16, UR16, UR21, URZ ;  /* 0x0000001510107299 */ /* 0x000fe2000800063f */
[----:B------:R-:W-:Y:S01]  /*db70*/  ISETP.NE.U32.AND P0, PT, RZ, UR4, PT ;  /* 0x00000004ff007c0c */ /* 0x000fe2000bf05070 */
[----:B------:R-:W-:-:S02]  /*db80*/  USHF.R.U64 UR17, UR10, UR12, UR9 ;  /* 0x0000000c0a117299 */ /* 0x000fc40008001209 */
[----:B------:R-:W-:Y:S01]  /*db90*/  USHF.R.U32.HI UR9, URZ, UR12, UR9 ;  /* 0x0000000c3f097299 */ /* 0x000fe20008011609 */
[----:B0-----:R-:W-:Y:S01]  /*dba0*/  R2UR UR15, R0 ;  /* 0x00000000000f72ca */ /* 0x001fe200000e0000 */
[----:B------:R-:W-:Y:S01]  /*dbb0*/  ULDC UR18, c[0x0][0x608] ;  /* 0x0001820000127ab9 */ /* 0x000fe20000000800 */
[----:B------:R-:W-:Y:S01]  /*dbc0*/  ULOP3.LUT UR41, URZ, UR16, URZ, 0x33, !UPT ;  /* 0x000000103f297292 */ /* 0x000fe2000f8e333f */
[----:B------:R-:W-:Y:S01]  /*dbd0*/  ISETP.NE.AND.EX P0, PT, RZ, UR5, PT, P0 ;  /* 0x00000005ff007c0c */ /* 0x000fe2000bf05300 */
[----:B------:R-:W-:Y:S02]  /*dbe0*/  USHF.R.U64 UR16, UR17, UR18, UR9 ;  /* 0x0000001211107299 */ /* 0x000fe40008001209 */
[----:B------:R-:W-:Y:S02]  /*dbf0*/  USHF.R.U32.HI UR9, URZ, UR18, UR9 ;  /* 0x000000123f097299 */ /* 0x000fe40008011609 */
[----:B------:R-:W-:Y:S02]  /*dc00*/  UIADD3 UR14, -UR14, URZ, URZ ;  /* 0x0000003f0e0e7290 */ /* 0x000fe4000fffe13f */
[----:B------:R-:W-:Y:S01]  /*dc10*/  USHF.R.U64 UR18, UR16, UR21, UR9 ;  /* 0x0000001510127299 */ /* 0x000fe20008001209 */
[----:B------:R-:W-:Y:S01]  /*dc20*/  UMOV UR20, 0x1 ;  /* 0x0000000100147882 */ /* 0x000fe20000000000 */
[----:B------:R-:W-:Y:S01]  /*dc30*/  ULDC UR13, c[0x0][0x144] ;  /* 0x00005100000d7ab9 */ /* 0x000fe20000000800 */
[----:B------:R-:W-:Y:S01]  /*dc40*/  ULDC UR7, c[0x0][0x600] ;  /* 0x0001800000077ab9 */ /* 0x000fe20000000800 */
[----:B------:R-:W-:-:S02]  /*dc50*/  USHF.L.U32 UR24, UR20, UR21, URZ ;  /* 0x0000001514187299 */ /* 0x000fc4000800063f */
[----:B------:R-:W-:Y:S02]  /*dc60*/  USHF.R.U32.HI UR9, URZ, UR21, UR9 ;  /* 0x000000153f097299 */ /* 0x000fe40008011609 */
[----:B------:R-:W-:Y:S02]  /*dc70*/  UIMAD UR21, UR13, UR14, UR6 ;  /* 0x0000000e0d1572a4 */ /* 0x000fe4000f8e0206 */
[----:B------:R-:W-:Y:S02]  /*dc80*/  UIADD3 UR8, UR7, -0x1, URZ ;  /* 0xffffffff07087890 */ /* 0x000fe4000fffe03f */
[----:B------:R-:W-:Y:S01]  /*dc90*/  UIADD3 UR20, -UR15, URZ, URZ ;  /* 0x0000003f0f147290 */ /* 0x000fe2000fffe13f */
        /* <DEDUP_REMOVED lines=17> */
.L_x_416:
[----:B------:R-:W-:Y:S01]  /*ddb0*/  UISETP.NE.AND UP0, UPT, UR47, URZ, UPT ;  /* 0x0000003f2f00728c */ /* 0x000fe2000bf05270 */
[----:B------:R-:W-:Y:S01]  /*ddc0*/  IMAD.MOV.U32 R0, RZ, RZ, 0x1 ;  /* 0x00000001ff007424 */ /* 0x000fe200078e00ff */
[----:B------:R-:W-:Y:S02]  /*ddd0*/  USHF.R.U64 UR4, UR6, UR22, UR9 ;  /* 0x0000001606047299 */ /* 0x000fe40008001209 */
[----:B------:R-:W-:Y:S02]  /*dde0*/  ULOP3.LUT UR41, UR16, UR41, URZ, 0xc0, !UPT ;  /* 0x0000002910297292 */ /* 0x000fe4000f8ec03f */
[----:B------:R-:W-:Y:S02]  /*ddf0*/  UIADD3 UR5, -UR4, URZ, URZ ;  /* 0x0000003f04057290 */ /* 0x000fe4000fffe13f */
[----:B------:R-:W-:Y:S02]  /*de00*/  UIMAD UR41, UR24, UR4, UR41 ;  /* 0x00000004182972a4 */ /* 0x000fe4000f8e0229 */
[----:B------:R-:W-:-:S02]  /*de10*/  ULOP3.LUT UR8, UR17, UR8, URZ, 0xc0, !UPT ;  /* 0x0000000811087292 */ /* 0x000fc4000f8ec03f */
[----:B------:R-:W-:Y:S02]  /*de20*/  @UP0 UIMAD UR21, UR25, UR20, UR19 ;  /* 0x00000014191502a4 */ /* 0x000fe4000f8e0213 */
[----:B------:R-:W-:-:S03]  /*de30*/  UIMAD UR4, UR5, UR23, UR18 ;  /* 0x00000017050472a4 */ /* 0x000fc6000f8e0212 */
[----:B------:R-:W-:Y:S01]  /*de40*/  ULDC UR5, c[0x0][0x610] ;  /* 0x0001840000057ab9 */ /* 0x000fe20000000800 */
[----:B------:R-:W-:Y:S02]  /*de50*/  UIMAD UR4, UR4, UR7, UR8 ;  /* 0x00000007040472a4 */ /* 0x000fe4000f8e0208 */
[----:B------:R-:W-:-:S04]  /*de60*/  UIMAD UR41, UR41, UR5, UR21 ;  /* 0x00000005292972a4 */ /* 0x000fc8000f8e0215 */
[----:B------:R-:W-:Y:S02]  /*de70*/  USEL UR42, UR4, UR41, !UP0 ;  /* 0x00000029042a7287 */ /* 0x000fe4000c000000 */
[----:B------:R-:W-:-:S12]  /*de80*/  USEL UR41, UR41, UR4, !UP0 ;  /* 0x0000000429297287 */ /* 0x000fd8000c000000 */
.L_x_414:
[----:B------:R-:W-:-:S13]  /*de90*/  LOP3.LUT P0, RZ, R0, 0xff, RZ, 0xc0, !PT ;  /* 0x000000ff00ff7812 */ /* 0x000fda000780c0ff */
[----:B------:R-:W-:Y:S05]  /*dea0*/  @P0 BRA `(.L_x_417) ;  /* 0xffffff3000d80947 */ /* 0x000fea000383ffff */
[----:B------:R-:W-:Y:S05]  /*deb0*/  EXIT ;  /* 0x000000000000794d */ /* 0x000fea0003800000 */
.L_x_4:
[----:B------:R-:W-:Y:S01]  /*dec0*/  ULDC.64 UR8, c[0x0][0x650] ;  /* 0x0001940000087ab9 */ /* 0x000fe20000000a00 */
[----:B------:R-:W-:Y:S01]  /*ded0*/  PRMT R0, RZ, 0x7610, R0 ;  /* 0x00007610ff007816 */ /* 0x000fe20000000000 */
[----:B------:R-:W-:Y:S01]  /*dee0*/  IMAD.MOV.U32 R3, RZ, RZ, -0x1 ;  /* 0xffffffffff037424 */ /* 0x000fe200078e00ff */
[----:B------:R-:W-:Y:S01]  /*def0*/  ISETP.GE.U32.AND P0, PT, R16, UR8, PT ;  /* 0x0000000810007c0c */ /* 0x000fe2000bf06070 */
[----:B------:R-:W-:Y:S02]  /*df00*/  IMAD.MOV.U32 R4, RZ, RZ, -0x1 ;  /* 0xffffffffff047424 */ /* 0x000fe400078e00ff */
[----:B------:R-:W-:Y:S01]  /*df10*/  IMAD.MOV.U32 R11, RZ, RZ, -0x1 ;  /* 0xffffffffff0b7424 */ /* 0x000fe200078e00ff */
[----:B------:R-:W-:-:S13]  /*df20*/  ISETP.GE.U32.AND.EX P0, PT, R17, UR9, PT, P0 ;  /* 0x0000000911007c0c */ /* 0x000fda000bf06100 */
[----:B------:R-:W-:Y:S05]  /*df30*/  @P0 BRA `(.L_x_418) ;  /* 0x00000004008c0947 */ /* 0x000fea0003800000 */
[----:B------:R-:W-:Y:S01]  /*df40*/  I2FP.F32.U32 R0, UR4 ;  /* 0x0000000400007c45 */ /* 0x000fe20008201000 */
[----:B0-----:R-:W-:Y:S01]  /*df50*/  ULDC.64 UR16, c[0x0][0x628] ;  /* 0x00018a0000107ab9 */ /* 0x001fe20000000a00 */
        /* <DEDUP_REMOVED lines=24> */
.L_x_419:
        /* <DEDUP_REMOVED lines=24> */
[----:B------:R-:W-:Y:S01]  /*e260*/  UMOV UR19, 0x1 ;  /* 0x0000000100137882 */ /* 0x000fe20000000000 */
[----:B------:R-:W-:Y:S01]  /*e270*/  ULDC UR20, c[0x0][0x608] ;  /* 0x0001820000147ab9 */ /* 0x000fe20000000800 */
[----:B------:R-:W-:Y:S01]  /*e280*/  USHF.L.U32 UR26, UR19, UR23, URZ ;  /* 0x00000017131a7299 */ /* 0x000fe2000800063f */
[----:B------:R-:W-:Y:S01]  /*e290*/  ISETP.NE.AND.EX P0, PT, RZ, UR9, PT, P0 ;  /* 0x00000009ff007c0c */ /* 0x000fe2000bf05300 */
[----:B------:R-:W-:Y:S02]  /*e2a0*/  USHF.R.U64 UR19, UR18, UR20, UR11 ;  /* 0x0000001412137299 */ /* 0x000fe4000800120b */
[----:B------:R-:W-:Y:S02]  /*e2b0*/  USHF.R.U32.HI UR11, URZ, UR20, UR11 ;  /* 0x000000143f0b7299 */ /* 0x000fe4000801160b */
[----:B------:R-:W-:-:S02]  /*e2c0*/  UIADD3 UR15, -UR15, URZ, URZ ;  /* 0x0000003f0f0f7290 */ /* 0x000fc4000fffe13f */
[----:B------:R-:W-:Y:S01]  /*e2d0*/  USHF.R.U64 UR20, UR19, UR23, UR11 ;  /* 0x0000001713147299 */ /* 0x000fe2000800120b */
[----:B------:R-:W-:Y:S01]  /*e2e0*/  ULDC UR16, c[0x0][0x144] ;  /* 0x0000510000107ab9 */ /* 0x000fe20000000800 */
[----:B------:R-:W-:Y:S01]  /*e2f0*/  ULDC UR6, c[0x0][0x600] ;  /* 0x0001800000067ab9 */ /* 0x000fe20000000800 */
[----:B------:R-:W-:Y:S02]  /*e300*/  USHF.R.U32.HI UR11, URZ, UR23, UR11 ;  /* 0x000000173f0b7299 */ /* 0x000fe4000801160b */
[----:B------:R-:W-:Y:S02]  /*e310*/  UIMAD UR23, UR16, UR15, UR4 ;  /* 0x0000000f101772a4 */ /* 0x000fe4000f8e0204 */
[----:B------:R-:W-:Y:S02]  /*e320*/  UIADD3 UR22, UR6, -0x1, URZ ;  /* 0xffffffff06167890 */ /* 0x000fe4000fffe03f */
[----:B------:R-:W-:Y:S02]  /*e330*/  ULOP3.LUT UR27, URZ, UR13, URZ, 0x33, !UPT ;  /* 0x0000000d3f1b7292 */ /* 0x000fe4000f8e333f */
        /* <DEDUP_REMOVED lines=18> */
.L_x_420:
[----:B------:R-:W-:Y:S01]  /*e460*/  UISETP.NE.AND UP0, UPT, UR47, URZ, UPT ;  /* 0x0000003f2f00728c */ /* 0x000fe2000bf05270 */
[----:B------:R-:W-:Y:S01]  /*e470*/  IMAD.MOV.U32 R0, RZ, RZ, 0x1 ;  /* 0x00000001ff007424 */ /* 0x000fe200078e00ff */
[----:B------:R-:W-:Y:S01]  /*e480*/  USHF.R.U64 UR8, UR4, UR24, UR11 ;  /* 0x0000001804087299 */ /* 0x000fe2000800120b */
[----:B------:R-:W-:Y:S01]  /*e490*/  IMAD.U32 R11, RZ, RZ, UR5 ;  /* 0x00000005ff0b7e24 */ /* 0x000fe2000f8e00ff */
[----:B------:R-:W-:Y:S02]  /*e4a0*/  ULOP3.LUT UR4, UR19, UR27, URZ, 0xc0, !UPT ;  /* 0x0000001b13047292 */ /* 0x000fe4000f8ec03f */
[----:B------:R-:W-:Y:S02]  /*e4b0*/  ULOP3.LUT UR18, UR18, UR22, URZ, 0xc0, !UPT ;  /* 0x0000001612127292 */ /* 0x000fe4000f8ec03f */
[----:B------:R-:W-:-:S03]  /*e4c0*/  UIMAD UR4, UR26, UR8, UR4 ;  /* 0x000000081a0472a4 */ /* 0x000fc6000f8e0204 */
[----:B------:R-:W-:Y:S02]  /*e4d0*/  @UP0 UIMAD UR23, UR28, UR21, UR7 ;  /* 0x000000151c1702a4 */ /* 0x000fe4000f8e0207 */
[----:B------:R-:W-:-:S03]  /*e4e0*/  UIADD3 UR7, -UR8, URZ, URZ ;  /* 0x0000003f08077290 */ /* 0x000fc6000fffe13f */
[----:B------:R-:W-:Y:S01]  /*e4f0*/  ULDC UR8, c[0x0][0x610] ;  /* 0x0001840000087ab9 */ /* 0x000fe20000000800 */
[----:B------:R-:W-:Y:S02]  /*e500*/  UIMAD UR7, UR7, UR25, UR20 ;  /* 0x00000019070772a4 */ /* 0x000fe4000f8e0214 */
[----:B------:R-:W-:Y:S02]  /*e510*/  UIMAD UR4, UR4, UR8, UR23 ;  /* 0x00000008040472a4 */ /* 0x000fe4000f8e0217 */
[----:B------:R-:W-:-:S04]  /*e520*/  UIMAD UR7, UR7, UR6, UR18 ;  /* 0x00000006070772a4 */ /* 0x000fc8000f8e0212 */
[----:B------:R-:W-:Y:S02]  /*e530*/  USEL UR6, UR7, UR4, !UP0 ;  /* 0x0000000407067287 */ /* 0x000fe4000c000000 */
[----:B------:R-:W-:-:S04]  /*e540*/  USEL UR4, UR4, UR7, !UP0 ;  /* 0x0000000704047287 */ /* 0x000fc8000c000000 */
[----:B------:R-:W-:Y:S02]  /*e550*/  IMAD.U32 R4, RZ, RZ, UR6 ;  /* 0x00000006ff047e24 */ /* 0x000fe4000f8e00ff */
[----:B------:R-:W-:-:S07]  /*e560*/  IMAD.U32 R3, RZ, RZ, UR4 ;  /* 0x00000004ff037e24 */ /* 0x000fce000f8e00ff */
.L_x_418:
[----:B------:R-:W-:-:S08]  /*e570*/  NOP ;  /* 0x0000000000007918 */ /* 0x000fd00000000000 */
[----:B------:R-:W1:-:S00]  /*e580*/  USETMAXREG.DEALLOC.CTAPOOL 0x28 ;  /* 0x00000028000079c8 */ /* 0x000e4000080e0500 */
[----:B------:R-:W-:-:S13]  /*e590*/  ISETP.NE.AND P0, PT, RZ, UR10, PT ;  /* 0x0000000aff007c0c */ /* 0x000fda000bf05270 */
[----:B0-----:R-:W-:Y:S05]  /*e5a0*/  @P0 EXIT ;  /* 0x000000000000094d */ /* 0x001fea0003800000 */
[----:B-1----:R-:W-:Y:S01]  /*e5b0*/  LOP3.LUT P0, RZ, R0, 0xff, RZ, 0xc0, !PT ;  /* 0x000000ff00ff7812 */ /* 0x002fe2000780c0ff */
[----:B------:R-:W-:Y:S02]  /*e5c0*/  IMAD.MOV.U32 R0, RZ, RZ, 0x1 ;  /* 0x00000001ff007424 */ /* 0x000fe400078e00ff */
[----:B------:R-:W-:-:S10]  /*e5d0*/  IMAD.MOV.U32 R8, RZ, RZ, RZ ;  /* 0x000000ffff087224 */ /* 0x000fd400078e00ff */
[----:B------:R-:W-:Y:S05]  /*e5e0*/  @!P0 BRA `(.L_x_421) ;  /* 0x0000000c00488947 */ /* 0x000fea0003800000 */
[----:B------:R-:W-:Y:S01]  /*e5f0*/  ULDC UR4, c[0x0][0x28c] ;  /* 0x0000a30000047ab9 */ /* 0x000fe20000000800 */
[----:B------:R-:W-:Y:S01]  /*e600*/  ULDC UR6, c[0x0][0x658] ;  /* 0x0001960000067ab9 */ /* 0x000fe20000000800 */
[----:B------:R-:W-:Y:S01]  /*e610*/  UIADD3 UR10, UR4, 0x1f, URZ ;  /* 0x0000001f040a7890 */ /* 0x000fe2000fffe03f */
[C---:B------:R-:W-:Y:S01]  /*e620*/  LOP3.LUT P2, RZ, R2.reuse, 0x7f, RZ, 0xc0, !PT ;  /* 0x0000007f02ff7812 */ /* 0x040fe2000784c0ff */
[----:B------:R-:W-:Y:S01]  /*e630*/  UMOV UR7, 0xffffffff ;  /* 0xffffffff00077882 */ /* 0x000fe20000000000 */
[----:B------:R-:W-:Y:S01]  /*e640*/  ULDC UR5, c[0x0][0x600] ;  /* 0x0001800000057ab9 */ /* 0x000fe20000000800 */
[----:B------:R-:W-:Y:S01]  /*e650*/  UMOV UR9, 0x1 ;  /* 0x0000000100097882 */ /* 0x000fe20000000000 */
[----:B------:R-:W-:Y:S01]  /*e660*/  USHF.L.U32 UR7, UR7, UR6, URZ ;  /* 0x0000000607077299 */ /* 0x000fe2000800063f */
[----:B------:R-:W-:Y:S01]  /*e670*/  LOP3.LUT P0, RZ, R2, 0x1f, RZ, 0xc0, !PT ;  /* 0x0000001f02ff7812 */ /* 0x000fe2000780c0ff */
[----:B------:R-:W-:Y:S01]  /*e680*/  UIADD3 UR4, UR5, -0x1, URZ ;  /* 0xffffffff05047890 */ /* 0x000fe2000fffe03f */
[----:B------:R-:W-:Y:S01]  /*e690*/  BSSY B0, `(.L_x_421) ;  /* 0x00000c7000007945 */ /* 0x000fe20003800000 */
[----:B------:R-:W-:Y:S01]  /*e6a0*/  USHF.R.S32.HI UR11, URZ, 0x1f, UR10 ;  /* 0x0000001f3f0b7899 */ /* 0x000fe2000801140a */
[----:B------:R-:W-:Y:S01]  /*e6b0*/  PLOP3.LUT P0, PT, P0, P2, PT, 0x8a, 0x0 ;  /* 0x000000000000781c */ /* 0x000fe20000705172 */
[----:B------:R-:W-:Y:S01]  /*e6c0*/  ULDC UR8, c[0x0][0xc] ;  /* 0x0000030000087ab9 */ /* 0x000fe20000000800 */
[----:B------:R-:W-:Y:S01]  /*e6d0*/  USHF.L.U32 UR5, UR9, UR6, URZ ;  /* 0x0000000609057299 */ /* 0x000fe2000800063f */
[----:B------:R-:W-:Y:S01]  /*e6e0*/  IMAD.MOV.U32 R9, RZ, RZ, 0x1 ;  /* 0x00000001ff097424 */ /* 0x000fe200078e00ff */
[----:B------:R-:W-:Y:S01]  /*e6f0*/  ULEA.HI UR11, UR11, UR10, URZ, 0x5 ;  /* 0x0000000a0b0b7291 */ /* 0x000fe2000f8f283f */
[----:B------:R-:W-:Y:S01]  /*e700*/  IMAD.MOV.U32 R0, RZ, RZ, 0x1 ;  /* 0x00000001ff007424 */ /* 0x000fe200078e00ff */
[----:B------:R-:W-:Y:S01]  /*e710*/  ULDC UR9, c[0x0][0x10] ;  /* 0x0000040000097ab9 */ /* 0x000fe20000000800 */
[----:B------:R-:W-:Y:S01]  /*e720*/  ULOP3.LUT UR6, URZ, UR7, URZ, 0x33, !UPT ;  /* 0x000000073f067292 */ /* 0x000fe2000f8e333f */
[----:B------:R-:W-:Y:S01]  /*e730*/  IMAD.MOV.U32 R8, RZ, RZ, RZ ;  /* 0x000000ffff087224 */ /* 0x000fe200078e00ff */
[----:B------:R-:W-:Y:S01]  /*e740*/  UIMAD.WIDE.U32 UR8, UR8, UR9, URZ ;  /* 0x00000009080872a5 */ /* 0x000fe2000f8e003f */
[----:B------:R-:W-:Y:S01]  /*e750*/  ULDC UR7, c[0x0][0x14] ;  /* 0x0000050000077ab9 */ /* 0x000fe20000000800 */
[----:B------:R-:W-:-:S02]  /*e760*/  USHF.R.S32.HI UR19, URZ, 0x5, UR11 ;  /* 0x000000053f137899 */ /* 0x000fc4000801140b */
[----:B------:R-:W-:Y:S02]  /*e770*/  UIMAD.WIDE.U32 UR22, UR8, UR7, URZ ;  /* 0x00000007081672a5 */ /* 0x000fe4000f8e003f */
[----:B------:R-:W-:Y:S02]  /*e780*/  UIMAD UR13, UR9, UR7, URZ ;  /* 0x00000007090d72a4 */ /* 0x000fe4000f8e023f */
[----:B------:R-:W-:Y:S02]  /*e790*/  ULOP3.LUT UR21, UR40, 0x2, URZ, 0xfc, !UPT ;  /* 0x0000000228157892 */ /* 0x000fe4000f8efc3f */
[----:B------:R-:W-:Y:S02]  /*e7a0*/  UIADD3 UR13, UR23, UR13, URZ ;  /* 0x0000000d170d7290 */ /* 0x000fe4000fffe03f */
[----:B------:R-:W-:Y:S01]  /*e7b0*/  UIADD3 UR26, UR19, 0x1, URZ ;  /* 0x00000001131a7890 */ /* 0x000fe2000fffe03f */
[----:B------:R-:W-:-:S11]  /*e7c0*/  ULDC.64 UR24, c[0x0][0x198] ;  /* 0x0000660000187ab9 */ /* 0x000fd60000000a00 */
.L_x_433:
[----:B------:R-:W-:-:S03]  /*e7d0*/  UMOV UR7, 0xffffffff ;  /* 0xffffffff00077882 */ /* 0x000fc60000000000 */
[----:B------:R-:W-:Y:S05]  /*e7e0*/  BRA.DIV UR7, `(.L_x_422) ;  /* 0x0000001207b07947 */ /* 0x000fea000b800000 */
[----:B------:R-:W-:-:S13]  /*e7f0*/  ELECT P6, URZ, PT ;  /* 0x00000000003f782f */ /* 0x000fda00038c0000 */
.L_x_451:
[----:B------:R-:W0:Y:S01]  /*e800*/  LDC R2, c[0x0][0x28c] ;  /* 0x0000a300ff027b82 */ /* 0x000e220000000800 */
[----:B------:R-:W-:Y:S01]  /*e810*/  BSSY B1, `(.L_x_423) ;  /* 0x0000038000017945 */ /* 0x000fe20003800000 */
[----:B0-----:R-:W-:-:S13]  /*e820*/  ISETP.LT.OR P6, PT, R2, 0x1, !P6 ;  /* 0x000000010200780c */ /* 0x001fda00077c1670 */
[----:B------:R-:W-:Y:S05]  /*e830*/  @P6 BRA `(.L_x_424) ;  /* 0x0000000000d46947 */ /* 0x000fea0003800000 */
[----:B------:R-:W-:Y:S02]  /*e840*/  IMAD.SHL.U32 R7, R3, 0x200, RZ ;  /* 0x0000020003077824 */ /* 0x000fe400078e00ff */
[----:B------:R-:W-:Y:S02]  /*e850*/  IMAD R6, R4, 0x60, RZ ;  /* 0x0000006004067824 */ /* 0x000fe400078e02ff */
[----:B------:R-:W-:Y:S02]  /*e860*/  IMAD.MOV.U32 R12, RZ, RZ, RZ ;  /* 0x000000ffff0c7224 */ /* 0x000fe400078e00ff */
[----:B------:R-:W-:Y:S02]  /*e870*/  IMAD.U32 R14, RZ, RZ, UR26 ;  /* 0x0000001aff0e7e24 */ /* 0x000fe4000f8e00ff */
[----:B------:R-:W-:Y:S02]  /*e880*/  IMAD.MOV.U32 R2, RZ, RZ, R0 ;  /* 0x000000ffff027224 */ /* 0x000fe400078e0000 */
[----:B------:R-:W-:-:S07]  /*e890*/  IMAD.MOV.U32 R3, RZ, RZ, R8 ;  /* 0x000000ffff037224 */ /* 0x000fce00078e0008 */
.L_x_428:
[----:B------:R-:W0:Y:S01]  /*e8a0*/  S2R R5, SR_CgaCtaId ;  /* 0x0000000000057919 */ /* 0x000e220000008800 */
[----:B------:R-:W-:-:S04]  /*e8b0*/  MOV R4, 0x400 ;  /* 0x0000040000047802 */ /* 0x000fc80000000f00 */
[----:B0-----:R-:W-:Y:S02]  /*e8c0*/  LEA R10, R5, R4, 0x18 ;  /* 0x00000004050a7211 */ /* 0x001fe400078ec0ff */
[----:B------:R-:W-:Y:S01]  /*e8d0*/  SHF.L.U32 R4, R2, 0x1f, RZ ;  /* 0x0000001f02047819 */ /* 0x000fe200000006ff */
[----:B------:R-:W0:Y:S02]  /*e8e0*/  @!P2 LDC R5, c[0x0][0x500] ;  /* 0x00014000ff05ab82 */ /* 0x000e240000000800 */
[----:B------:R-:W-:-:S04]  /*e8f0*/  IMAD R13, R3, 0x8, R10 ;  /* 0x00000008030d7824 */ /* 0x000fc800078e020a */
[----:B------:R-:W1:Y:S02]  /*e900*/  SYNCS.PHASECHK.TRANS64.TRYWAIT P1, [R13+URZ+0x58], R4 ;  /* 0x000058040d0075a7 */ /* 0x000e64000802017f */
[----:B-1----:R-:W-:Y:S05]  /*e910*/  @!P1 BRA `(.L_x_425) ;  /* 0x0000001000849947 */ /* 0x002fea0003800000 */
.L_x_452:
[----:B------:R-:W-:Y:S01]  /*e920*/  UPRMT UR7, UR21, 0x9910, URZ ;  /* 0x0000991015077896 */ /* 0x000fe2000800003f */
[----:B0-----:R0:W-:Y:S03]  /*e930*/  @!P2 SYNCS.ARRIVE.TRANS64 RZ, [R13+URZ], R5 ;  /* 0x000000050dffa9a7 */ /* 0x0011e6000800003f */
[----:B------:R-:W-:-:S06]  /*e940*/  UISETP.NE.AND UP0, UPT, UR7, 0x2, UPT ;  /* 0x000000020700788c */ /* 0x000fcc000bf05270 */
[----:B------:R-:W-:-:S13]  /*e950*/  PLOP3.LUT P1, PT, PT, PT, UP0, 0x80, 0x0 ;  /* 0x000000000000781c */ /* 0x000fda0003f2f008 */
[----:B0-----:R-:W-:Y:S05]  /*e960*/  @P1 BRA `(.L_x_426) ;  /* 0x0000000000041947 */ /* 0x001fea0003800000 */
[----:B------:R-:W-:Y:S01]  /*e970*/  BPT.TRAP 0x1 ;  /* 0x000000040000795c */ /* 0x000fe20000300000 */
.L_x_426:
[----:B------:R-:W-:Y:S05]  /*e980*/  @P0 BRA `(.L_x_427) ;  /* 0x0000000000040947 */ /* 0x000fea0003800000 */
[----:B------:R-:W-:Y:S01]  /*e990*/  BPT.TRAP 0x1 ;  /* 0x000000040000795c */ /* 0x000fe20000300000 */
.L_x_427:
[--C-:B-1----:R-:W-:Y:S01]  /*e9a0*/  IMAD R4, R3, 0x4000, R10.reuse ;  /* 0x0000400003047824 */ /* 0x102fe200078e020a */
[----:B------:R-:W-:Y:S01]  /*e9b0*/  R2UR UR9, R13 ;  /* 0x000000000d0972ca */ /* 0x000fe200000e0000 */
[----:B------:R-:W-:Y:S01]  /*e9c0*/  IMAD R10, R3, 0xc00, R10 ;  /* 0x00000c00030a7824 */ /* 0x000fe200078e020a */
[----:B------:R-:W-:Y:S01]  /*e9d0*/  UIADD3 UR14, UP0, UR24, 0xf0, URZ ;  /* 0x000000f0180e7890 */ /* 0x000fe2000ff1e03f */
[----:B------:R-:W-:Y:S01]  /*e9e0*/  VIADD R14, R14, 0xffffffff ;  /* 0xffffffff0e0e7836 */ /* 0x000fe20000000000 */
[----:B------:R-:W-:Y:S01]  /*e9f0*/  R2UR UR7, R4 ;  /* 0x00000000040772ca */ /* 0x000fe200000e0000 */
[----:B------:R-:W-:Y:S01]  /*ea00*/  UIADD3 UR28, UP1, UR24, 0x1f0, URZ ;  /* 0x000001f0181c7890 */ /* 0x000fe2000ff3e03f */
[----:B------:R-:W-:Y:S01]  /*ea10*/  R2UR UR8, R10 ;  /* 0x000000000a0872ca */ /* 0x000fe200000e0000 */
[----:B------:R-:W-:Y:S01]  /*ea20*/  UIADD3.X UR15, URZ, UR25, URZ, UP0, !UPT ;  /* 0x000000193f0f7290 */ /* 0x000fe200087fe43f */
[----:B------:R-:W-:Y:S01]  /*ea30*/  R2UR UR11, R7 ;  /* 0x00000000070b72ca */ /* 0x000fe200000e0000 */
[----:B------:R-:W-:Y:S01]  /*ea40*/  VIADD R3, R3, 0x1 ;  /* 0x0000000103037836 */ /* 0x000fe20000000000 */
[----:B------:R-:W-:Y:S01]  /*ea50*/  R2UR UR10, R12 ;  /* 0x000000000c0a72ca */ /* 0x000fe200000e0000 */
[----:B------:R-:W-:Y:S01]  /*ea60*/  UIADD3.X UR29, URZ, UR25, URZ, UP1, !UPT ;  /* 0x000000193f1d7290 */ /* 0x000fe20008ffe43f */
[----:B------:R-:W-:Y:S01]  /*ea70*/  R2UR UR12, R11 ;  /* 0x000000000b0c72ca */ /* 0x000fe200000e0000 */
[----:B------:R-:W-:Y:S01]  /*ea80*/  UMOV UR16, 0x0 ;  /* 0x0000000000107882 */ /* 0x000fe20000000000 */
[----:B------:R-:W-:Y:S01]  /*ea90*/  R2UR UR20, R6 ;  /* 0x00000000061472ca */ /* 0x000fe200000e0000 */
[----:B------:R-:W-:Y:S01]  /*eaa0*/  UMOV UR17, 0x10000000 ;  /* 0x1000000000117882 */ /* 0x000fe20000000000 */
[----:B------:R-:W-:Y:S01]  /*eab0*/  ISETP.GT.AND P3, PT, R14, 0x1, PT ;  /* 0x000000010e00780c */ /* 0x000fe20003f64270 */
[----:B------:R-:W-:Y:S01]  /*eac0*/  UIADD3 UR7, UR7, 0x180, URZ ;  /* 0x0000018007077890 */ /* 0x000fe2000fffe03f */
[----:B------:R-:W-:Y:S01]  /*ead0*/  ISETP.NE.AND P1, PT, R3, 0xb, PT ;  /* 0x0000000b0300780c */ /* 0x000fe20003f25270 */
[----:B------:R-:W-:Y:S01]  /*eae0*/  UIADD3 UR18, UR8, 0x2c180, URZ ;  /* 0x0002c18008127890 */ /* 0x000fe2000fffe03f */
[----:B------:R-:W-:-:S02]  /*eaf0*/  VIADD R12, R12, 0x20 ;  /* 0x000000200c0c7836 */ /* 0x000fc40000000000 */
[----:B------:R-:W-:Y:S02]  /*eb00*/  SEL R5, RZ, 0x1, P1 ;  /* 0x00000001ff057807 */ /* 0x000fe40000800000 */
[----:B------:R-:W-:Y:S01]  /*eb10*/  UMOV UR8, UR7 ;  /* 0x0000000700087c82 */ /* 0x000fe20008000000 */
[----:B------:R-:W-:Y:S01]  /*eb20*/  SEL R3, R3, RZ, P1 ;  /* 0x000000ff03037207 */ /* 0x000fe20000800000 */
[----:B------:R0:W-:Y:S01]  /*eb30*/  UTMALDG.3D [UR8], [UR14], desc[UR16] ;  /* 0x000010080e0075b4 */ /* 0x0001e20008011000 */
[----:B------:R-:W-:Y:S01]  /*eb40*/  LOP3.LUT R2, R2, R5, RZ, 0x3c, !PT ;  /* 0x0000000502027212 */ /* 0x000fe200078e3cff */
[----:B0-----:R-:W-:Y:S01]  /*eb50*/  UMOV UR8, UR18 ;  /* 0x0000001200087c82 */ /* 0x001fe20008000000 */
[----:B------:R-:W-:Y:S02]  /*eb60*/  UMOV UR11, UR20 ;  /* 0x00000014000b7c82 */ /* 0x000fe40008000000 */
[----:B------:R0:W-:Y:S02]  /*eb70*/  UTMALDG.3D [UR8], [UR28], desc[UR16] ;  /* 0x000010081c0075b4 */ /* 0x0001e40008011000 */
[----:B0-----:R-:W-:Y:S05]  /*eb80*/  @P3 BRA `(.L_x_428) ;  /* 0xfffffffc00443947 */ /* 0x001fea000383ffff */
.L_x_424:
[----:B------:R-:W-:Y:S05]  /*eb90*/  BSYNC B1 ;  /* 0x0000000000017941 */ /* 0x000fea0003800000 */
.L_x_423:
[----:B------:R-:W-:Y:S01]  /*eba0*/  LOP3.LUT P4, RZ, R9, 0xff, RZ, 0xc0, !PT ;  /* 0x000000ff09ff7812 */ /* 0x000fe2000788c0ff */
[----:B------:R-:W-:Y:S01]  /*ebb0*/  VIADD R8, R8, UR19 ;  /* 0x0000001308087c36 */ /* 0x000fe20008000000 */
[----:B------:R-:W-:Y:S01]  /*ebc0*/  ULDC.64 UR8, c[0x0][0x650] ;  /* 0x0001940000087ab9 */ /* 0x000fe20000000a00 */
[----:B------:R-:W-:Y:S01]  /*ebd0*/  IMAD.U32 R5, RZ, RZ, UR19 ;  /* 0x00000013ff057e24 */ /* 0x000fe2000f8e00ff */
[----:B------:R-:W-:Y:S01]  /*ebe0*/  UISETP.GE.U32.AND UP0, UPT, UR19, 0xb, UPT ;  /* 0x0000000b1300788c */ /* 0x000fe2000bf06070 */
[----:B------:R-:W-:Y:S01]  /*ebf0*/  BSSY B1, `(.L_x_429) ;  /* 0x000006e000017945 */ /* 0x000fe20003800000 */
[----:B------:R-:W-:Y:S01]  /*ec00*/  ISETP.GT.U32.AND P1, PT, R8, 0xa, PT ;  /* 0x0000000a0800780c */ /* 0x000fe20003f24070 */
[----:B------:R-:W-:Y:S01]  /*ec10*/  IMAD.MOV.U32 R11, RZ, RZ, -0x1 ;  /* 0xffffffffff0b7424 */ /* 0x000fe200078e00ff */
[----:B------:R-:W-:Y:S02]  /*ec20*/  PRMT R9, RZ, 0x7610, R9 ;  /* 0x00007610ff097816 */ /* 0x000fe40000000009 */
[----:B------:R-:W-:-:S02]  /*ec30*/  ISETP.LT.U32.AND P1, PT, R5, 0xb, P1 ;  /* 0x0000000b0500780c */ /* 0x000fc40000f21070 */
[----:B------:R-:W-:Y:S01]  /*ec40*/  PLOP3.LUT P3, PT, PT, PT, UP0, 0x80, 0x0 ;  /* 0x000000000000781c */ /* 0x000fe20003f6f008 */
[----:B------:R-:W0:Y:S01]  /*ec50*/  @P4 S2R R3, SR_CgaCtaId ;  /* 0x0000000000034919 */ /* 0x000e220000008800 */
[----:B------:R-:W-:-:S04]  /*ec60*/  @P4 MOV R2, 0x400 ;  /* 0x0000040000024802 */ /* 0x000fc80000000f00 */
[----:B0-----:R-:W-:Y:S01]  /*ec70*/  @P4 LEA R4, R3, R2, 0x18 ;  /* 0x0000000203044211 */ /* 0x001fe200078ec0ff */
[----:B------:R-:W-:-:S03]  /*ec80*/  IMAD.WIDE.U32 R2, R8, -0x45d1745d, RZ ;  /* 0xba2e8ba308027825 */ /* 0x000fc600078e00ff */
[----:B------:R0:W-:Y:S01]  /*ec90*/  @P4 SYNCS.ARRIVE.TRANS64.A1T0 RZ, [R4+URZ+0xc8], RZ ;  /* 0x0000c8ff04ff49a7 */ /* 0x0001e2000810003f */
[----:B------:R-:W-:Y:S02]  /*eca0*/  IADD3 R16, P4, R16, UR22, RZ ;  /* 0x0000001610107c10 */ /* 0x000fe4000ff9e0ff */
[----:B------:R-:W-:Y:S02]  /*ecb0*/  SHF.R.U32.HI R5, RZ, 0x3, R3 ;  /* 0x00000003ff057819 */ /* 0x000fe40000011603 */
[----:B------:R-:W-:Y:S02]  /*ecc0*/  SEL R3, RZ, 0x1, !P1 ;  /* 0x00000001ff037807 */ /* 0x000fe40004800000 */
[----:B------:R-:W-:Y:S01]  /*ecd0*/  IADD3.X R17, R17, UR13, RZ, P4, !PT ;  /* 0x0000000d11117c10 */ /* 0x000fe2000a7fe4ff */
[----:B------:R-:W-:Y:S01]  /*ece0*/  IMAD R8, R5, -0xb, R8 ;  /* 0xfffffff505087824 */ /* 0x000fe200078e0208 */
[----:B------:R-:W-:Y:S01]  /*ecf0*/  ISETP.GE.U32.AND P1, PT, R16, UR8, PT ;  /* 0x0000000810007c0c */ /* 0x000fe2000bf26070 */
[----:B0-----:R-:W-:Y:S01]  /*ed00*/  IMAD.MOV.U32 R4, RZ, RZ, -0x1 ;  /* 0xffffffffff047424 */ /* 0x001fe200078e00ff */
[----:B------:R-:W-:Y:S01]  /*ed10*/  LOP3.LUT R0, R0, R3, RZ, 0x3c, !PT ;  /* 0x0000000300007212 */ /* 0x000fe200078e3cff */
[----:B------:R-:W-:Y:S01]  /*ed20*/  IMAD.MOV.U32 R3, RZ, RZ, -0x1 ;  /* 0xffffffffff037424 */ /* 0x000fe200078e00ff */
[----:B------:R-:W-:-:S02]  /*ed30*/  ISETP.GE.U32.AND.EX P1, PT, R17, UR9, PT, P1 ;  /* 0x0000000911007c0c */ /* 0x000fc4000bf26110 */
[----:B------:R-:W-:Y:S02]  /*ed40*/  @P3 LOP3.LUT R0, R0, 0x1, R5, 0x78, !PT ;  /* 0x0000000100003812 */ /* 0x000fe400078e7805 */
[----:B------:R-:W-:-:S09]  /*ed50*/  PRMT R2, RZ, 0x7610, R2 ;  /* 0x00007610ff027816 */ /* 0x000fd20000000002 */
[----:B------:R-:W-:Y:S05]  /*ed60*/  @P1 BRA `(.L_x_430) ;  /* 0x0000000400581947 */ /* 0x000fea0003800000 */
[----:B------:R-:W-:Y:S01]  /*ed70*/  ULDC.64 UR8, c[0x0][0x628] ;  /* 0x00018a0000087ab9 */ /* 0x000fe20000000a00 */
[----:B------:R-:W0:Y:S01]  /*ed80*/  S2R R12, SR_CTAID.X ;  /* 0x00000000000c7919 */ /* 0x000e220000002500 */
[----:B------:R-:W-:Y:S01]  /*ed90*/  ISETP.NE.U32.AND P1, PT, RZ, UR8, PT ;  /* 0x00000008ff007c0c */ /* 0x000fe2000bf25070 */
[----:B------:R-:W-:Y:S01]  /*eda0*/  ULDC UR10, c[0x0][0x630] ;  /* 0x00018c00000a7ab9 */ /* 0x000fe20000000800 */
[----:B------:R-:W-:Y:S01]  /*edb0*/  IMAD.MOV.U32 R2, RZ, RZ, R16 ;  /* 0x000000ffff027224 */ /* 0x000fe200078e0010 */
[----:B------:R-:W1:Y:S01]  /*edc0*/  S2R R10, SR_CTAID.Y ;  /* 0x00000000000a7919 */ /* 0x000e620000002600 */
[----:B------:R-:W-:Y:S01]  /*edd0*/  ISETP.NE.AND.EX P1, PT, RZ, UR9, PT, P1 ;  /* 0x00000009ff007c0c */ /* 0x000fe2000bf25310 */
[----:B------:R-:W-:-:S12]  /*ede0*/  IMAD.MOV.U32 R3, RZ, RZ, R17 ;  /* 0x000000ffff037224 */ /* 0x000fd800078e0011 */
[----:B------:R-:W-:Y:S05]  /*edf0*/  @!P1 BRA `(.L_x_431) ;  /* 0x0000000000289947 */ /* 0x000fea0003800000 */
[----:B------:R-:W-:Y:S02]  /*ee00*/  ULDC UR7, c[0x0][0x634] ;  /* 0x00018d0000077ab9 */ /* 0x000fe40000000800 */
[----:B------:R-:W-:-:S05]  /*ee10*/  IADD3 R7, P1, R16, UR7, RZ ;  /* 0x0000000710077c10 */ /* 0x000fca000ff3e0ff */
[----:B------:R-:W-:-:S04]  /*ee20*/  IMAD.X R11, RZ, RZ, R17, P1 ;  /* 0x000000ffff0b7224 */ /* 0x000fc800008e0611 */
[----:B------:R-:W-:-:S04]  /*ee30*/  IMAD.WIDE.U32 R4, R11, UR8, RZ ;  /* 0x000000080b047c25 */ /* 0x000fc8000f8e00ff */
[----:B------:R-:W-:-:S04]  /*ee40*/  IMAD.WIDE.U32 R4, P1, R7, UR9, R4 ;  /* 0x0000000907047c25 */ /* 0x000fc8000f820004 */
[----:B------:R-:W-:-:S04]  /*ee50*/  IMAD.WIDE.U32 R6, R7, UR8, RZ ;  /* 0x0000000807067c25 */ /* 0x000fc8000f8e00ff */
[----:B------:R-:W-:Y:S01]  /*ee60*/  IMAD.X R3, RZ, RZ, RZ, P1 ;  /* 0x000000ffff037224 */ /* 0x000fe200008e06ff */
[----:B------:R-:W-:Y:S01]  /*ee70*/  IADD3 RZ, P1, R7, R4, RZ ;  /* 0x0000000407ff7210 */ /* 0x000fe20007f3e0ff */
[----:B------:R-:W-:-:S04]  /*ee80*/  IMAD.MOV.U32 R2, RZ, RZ, R5 ;  /* 0x000000ffff027224 */ /* 0x000fc800078e0005 */
[----:B------:R-:W-:-:S08]  /*ee90*/  IMAD.WIDE.U32.X R2, R11, UR9, R2, P1 ;  /* 0x000000090b027c25 */ /* 0x000fd000088e0402 */
.L_x_431:
[--C-:B------:R-:W-:Y:S01]  /*eea0*/  SHF.R.U64 R11, R2, UR10, R3.reuse ;  /* 0x0000000a020b7c19 */ /* 0x100fe20008001203 */
[----:B------:R-:W-:Y:S01]  /*eeb0*/  ULDC.64 UR8, c[0x0][0x620] ;  /* 0x0001880000087ab9 */ /* 0x000fe20000000a00 */
[----:B------:R-:W-:Y:S01]  /*eec0*/  SHF.R.U32.HI R2, RZ, UR10, R3 ;  /* 0x0000000aff027c19 */ /* 0x000fe20008011603 */
[----:B------:R-:W-:Y:S01]  /*eed0*/  ULDC UR7, c[0x0][0x150] ;  /* 0x0000540000077ab9 */ /* 0x000fe20000000800 */
[----:B------:R-:W-:Y:S01]  /*eee0*/  IADD3 R5, P1, RZ, -R11, RZ ;  /* 0x8000000bff057210 */ /* 0x000fe20007f3e0ff */
[----:B------:R-:W2:Y:S01]  /*eef0*/  LDC R7, c[0x0][0x144] ;  /* 0x00005100ff077b82 */ /* 0x000ea20000000800 */
[----:B------:R-:W-:Y:S01]  /*ef00*/  ULDC.64 UR10, c[0x0][0x640] ;  /* 0x00019000000a7ab9 */ /* 0x000fe20000000a00 */
[----:B------:R-:W-:Y:S02]  /*ef10*/  UISETP.NE.AND UP0, UPT, UR47, URZ, UPT ;  /* 0x0000003f2f00728c */ /* 0x000fe4000bf05270 */
[----:B------:R-:W-:Y:S01]  /*ef20*/  IMAD.X R2, RZ, RZ, ~R2, P1 ;  /* 0x000000ffff027224 */ /* 0x000fe200008e0e02 */
[----:B------:R-:W-:-:S03]  /*ef30*/  ISETP.NE.U32.AND P1, PT, RZ, UR10, PT ;  /* 0x0000000aff007c0c */ /* 0x000fc6000bf25070 */
[----:B------:R-:W-:Y:S01]  /*ef40*/  IMAD R4, R2, UR8, RZ ;  /* 0x0000000802047c24 */ /* 0x000fe2000f8e02ff */
[----:B------:R-:W3:Y:S01]  /*ef50*/  LDC R15, c[0x0][0x148] ;  /* 0x00005200ff0f7b82 */ /* 0x000ee20000000800 */
[C---:B------:R-:W-:Y:S01]  /*ef60*/  IMAD.WIDE.U32 R2, R5.reuse, UR8, R16 ;  /* 0x0000000805027c25 */ /* 0x040fe2000f8e0010 */
[----:B------:R-:W-:Y:S01]  /*ef70*/  ULDC UR8, c[0x0][0x154] ;  /* 0x0000550000087ab9 */ /* 0x000fe20000000800 */
[----:B------:R-:W-:Y:S02]  /*ef80*/  ISETP.NE.AND.EX P1, PT, RZ, UR11, PT, P1 ;  /* 0x0000000bff007c0c */ /* 0x000fe4000bf25310 */
[----:B------:R-:W-:Y:S01]  /*ef90*/  IMAD R5, R5, UR9, R4 ;  /* 0x0000000905057c24 */ /* 0x000fe2000f8e0204 */
[----:B0-----:R-:W-:Y:S01]  /*efa0*/  I2FP.F32.U32 R4, R12 ;  /* 0x0000000c00047245 */ /* 0x001fe20000201000 */
[----:B------:R-:W-:Y:S01]  /*efb0*/  ULDC UR9, c[0x0][0x608] ;  /* 0x0001820000097ab9 */ /* 0x000fe20000000800 */
[----:B------:R-:W-:Y:S01]  /*efc0*/  PLOP3.LUT P3, PT, PT, PT, UP0, 0x80, 0x0 ;  /* 0x000000000000781c */ /* 0x000fe20003f6f008 */
[----:B------:R-:W-:-:S02]  /*efd0*/  IMAD.IADD R3, R3, 0x1, R5 ;  /* 0x0000000103037824 */ /* 0x000fc400078e0205 */
[----:B------:R-:W-:Y:S01]  /*efe0*/  FMUL R4, R4, UR7 ;  /* 0x0000000704047c20 */ /* 0x000fe20008400000 */
[----:B------:R-:W-:Y:S02]  /*eff0*/  ULDC UR7, c[0x0][0x618] ;  /* 0x0001860000077ab9 */ /* 0x000fe40000000800 */
[--C-:B------:R-:W-:Y:S02]  /*f000*/  SHF.R.U64 R13, R2, UR7, R3.reuse ;  /* 0x00000007020d7c19 */ /* 0x100fe40008001203 */
[----:B-1----:R-:W-:Y:S01]  /*f010*/  I2FP.F32.U32 R2, R10 ;  /* 0x0000000a00027245 */ /* 0x002fe20000201000 */
[----:B------:R-:W0:Y:S04]  /*f020*/  F2I.U32.TRUNC.NTZ R4, R4 ;  /* 0x0000000400047305 */ /* 0x000e28000020f000 */
[----:B------:R-:W-:Y:S01]  /*f030*/  FMUL R5, R2, UR8 ;  /* 0x0000000802057c20 */ /* 0x000fe20008400000 */
[----:B------:R-:W-:Y:S01]  /*f040*/  SHF.R.U32.HI R2, RZ, UR7, R3 ;  /* 0x00000007ff027c19 */ /* 0x000fe20008011603 */
[----:B------:R-:W-:-:S02]  /*f050*/  ULDC UR7, c[0x0][0x658] ;  /* 0x0001960000077ab9 */ /* 0x000fc40000000800 */
[----:B------:R1:W4:Y:S01]  /*f060*/  F2I.U32.TRUNC.NTZ R20, R5 ;  /* 0x0000000500147305 */ /* 0x000322000020f000 */
[--C-:B------:R-:W-:Y:S02]  /*f070*/  SHF.R.U64 R18, R13, UR9, R2.reuse ;  /* 0x000000090d127c19 */ /* 0x100fe40008001202 */
[----:B------:R-:W-:-:S04]  /*f080*/  SHF.R.U32.HI R3, RZ, UR9, R2 ;  /* 0x00000009ff037c19 */ /* 0x000fc80008011602 */
[--C-:B------:R-:W-:Y:S01]  /*f090*/  SHF.R.U64 R14, R18, UR7, R3.reuse ;  /* 0x00000007120e7c19 */ /* 0x100fe20008001203 */
[----:B0-----:R-:W-:Y:S01]  /*f0a0*/  IMAD.MOV R4, RZ, RZ, -R4 ;  /* 0x000000ffff047224 */ /* 0x001fe200078e0a04 */
[----:B------:R-:W-:-:S03]  /*f0b0*/  SHF.R.U32.HI R3, RZ, UR7, R3 ;  /* 0x00000007ff037c19 */ /* 0x000fc60008011603 */
[----:B--2---:R-:W-:Y:S02]  /*f0c0*/  IMAD R12, R7, R4, R12 ;  /* 0x00000004070c7224 */ /* 0x004fe400078e020c */
[----:B------:R-:W-:Y:S01]  /*f0d0*/  IMAD.MOV.U32 R2, RZ, RZ, R14 ;  /* 0x000000ffff027224 */ /* 0x000fe200078e000e */
[----:B-1--4-:R-:W-:Y:S06]  /*f0e0*/  @!P1 BRA `(.L_x_432) ;  /* 0x0000000000289947 */ /* 0x012fec0003800000 */
        /* <DEDUP_REMOVED lines=10> */
.L_x_432:
[----:B------:R-:W-:Y:S01]  /*f190*/  ULDC UR7, c[0x0][0x648] ;  /* 0x0001920000077ab9 */ /* 0x000fe20000000800 */
[----:B------:R-:W-:Y:S01]  /*f1a0*/  IMAD.MOV R20, RZ, RZ, -R20 ;  /* 0x000000ffff147224 */ /* 0x000fe200078e0a14 */
[----:B------:R-:W-:Y:S01]  /*f1b0*/  SHF.R.U64 R3, R2, UR7, R3 ;  /* 0x0000000702037c19 */ /* 0x000fe20008001203 */
[----:B------:R-:W-:Y:S01]  /*f1c0*/  ULDC UR7, c[0x0][0x638] ;  /* 0x00018e0000077ab9 */ /* 0x000fe20000000800 */
[----:B------:R-:W-:Y:S01]  /*f1d0*/  LOP3.LUT R2, R18, UR6, RZ, 0xc0, !PT ;  /* 0x0000000612027c12 */ /* 0x000fe2000f8ec0ff */
[----:B------:R-:W-:Y:S01]  /*f1e0*/  UISETP.NE.AND UP0, UPT, UR47, URZ, UPT ;  /* 0x0000003f2f00728c */ /* 0x000fe2000bf05270 */
[----:B------:R-:W-:Y:S01]  /*f1f0*/  LOP3.LUT R13, R13, UR4, RZ, 0xc0, !PT ;  /* 0x000000040d0d7c12 */ /* 0x000fe2000f8ec0ff */
[----:B------:R-:W-:Y:S01]  /*f200*/  IMAD.MOV R5, RZ, RZ, -R3 ;  /* 0x000000ffff057224 */ /* 0x000fe200078e0a03 */
[----:B------:R-:W-:Y:S01]  /*f210*/  ULDC UR8, c[0x0][0x610] ;  /* 0x0001840000087ab9 */ /* 0x000fe20000000800 */
[----:B---3--:R-:W-:Y:S02]  /*f220*/  @P3 IMAD R12, R15, R20, R10 ;  /* 0x000000140f0c3224 */ /* 0x008fe400078e020a */
[----:B------:R-:W-:Y:S01]  /*f230*/  IMAD R3, R3, UR5, R2 ;  /* 0x0000000503037c24 */ /* 0x000fe2000f8e0202 */
[----:B------:R-:W-:Y:S01]  /*f240*/  PLOP3.LUT P1, PT, PT, PT, UP0, 0x40, 0x0 ;  /* 0x000000000000781c */ /* 0x000fe20003f2e808 */
[----:B------:R-:W-:Y:S01]  /*f250*/  IMAD R14, R5, UR7, R14 ;  /* 0x00000007050e7c24 */ /* 0x000fe2000f8e020e */
[----:B------:R-:W-:Y:S01]  /*f260*/  ULDC UR7, c[0x0][0x600] ;  /* 0x0001800000077ab9 */ /* 0x000fe20000000800 */
[----:B------:R-:W-:Y:S01]  /*f270*/  IMAD R3, R3, UR8, R12 ;  /* 0x0000000803037c24 */ /* 0x000fe2000f8e020c */
[----:B------:R-:W-:Y:S01]  /*f280*/  PLOP3.LUT P3, PT, PT, PT, UP0, 0x40, 0x0 ;  /* 0x000000000000781c */ /* 0x000fe20003f6e808 */
[----:B------:R-:W-:-:S02]  /*f290*/  IMAD R14, R14, UR7, R13 ;  /* 0x000000070e0e7c24 */ /* 0x000fc4000f8e020d */
[----:B------:R-:W-:-:S03]  /*f2a0*/  IMAD.MOV.U32 R2, RZ, RZ, 0x1 ;  /* 0x00000001ff027424 */ /* 0x000fc600078e00ff */
[----:B------:R-:W-:Y:S02]  /*f2b0*/  SEL R4, R14, R3, P1 ;  /* 0x000000030e047207 */ /* 0x000fe40000800000 */
[----:B------:R-:W-:-:S07]  /*f2c0*/  SEL R3, R3, R14, P3 ;  /* 0x0000000e03037207 */ /* 0x000fce0001800000 */
.L_x_430:
[----:B------:R-:W-:Y:S05]  /*f2d0*/  BSYNC B1 ;  /* 0x0000000000017941 */ /* 0x000fea0003800000 */
.L_x_429:
[----:B------:R-:W-:-:S13]  /*f2e0*/  LOP3.LUT P1, RZ, R2, 0xff, RZ, 0xc0, !PT ;  /* 0x000000ff02ff7812 */ /* 0x000fda000782c0ff */
[----:B------:R-:W-:Y:S05]  /*f2f0*/  @P1 BRA `(.L_x_433) ;  /* 0xfffffff400341947 */ /* 0x000fea000383ffff */
[----:B------:R-:W-:Y:S05]  /*f300*/  BSYNC B0 ;  /* 0x0000000000007941 */ /* 0x000fea0003800000 */
.L_x_421:
[----:B------:R-:W-:-:S03]  /*f310*/  UMOV UR7, 0xffffffff ;  /* 0xffffffff00077882 */ /* 0x000fc60000000000 */
[----:B------:R-:W-:Y:S05]  /*f320*/  BRA.DIV UR7, `(.L_x_434) ;  /* 0x0000000a07147947 */ /* 0x000fea000b800000 */
[----:B------:R-:W-:-:S13]  /*f330*/  ELECT P6, URZ, PT ;  /* 0x00000000003f782f */ /* 0x000fda00038c0000 */
.L_x_455:
[----:B------:R-:W-:Y:S04]  /*f340*/  BSSY B0, `(.L_x_435) ;  /* 0x000006b000007945 */ /* 0x000fe80003800000 */
[----:B------:R-:W-:Y:S05]  /*f350*/  @!P6 BRA `(.L_x_436) ;  /* 0x0000000400a4e947 */ /* 0x000fea0003800000 */
[----:B------:R-:W-:-:S04]  /*f360*/  ULOP3.LUT UR7, UR40, 0x2, URZ, 0xfc, !UPT ;  /* 0x0000000228077892 */ /* 0x000fc8000f8efc3f */
[----:B------:R-:W-:-:S06]  /*f370*/  UISETP.NE.AND UP0, UPT, UR7, 0x3, UPT ;  /* 0x000000030700788c */ /* 0x000fcc000bf05270 */
[----:B------:R-:W-:-:S13]  /*f380*/  PLOP3.LUT P0, PT, PT, PT, UP0, 0x80, 0x0 ;  /* 0x000000000000781c */ /* 0x000fda0003f0f008 */
[----:B------:R-:W-:Y:S05]  /*f390*/  @!P0 BRA `(.L_x_437) ;  /* 0x0000000000048947 */ /* 0x000fea0003800000 */
[----:B------:R-:W-:Y:S01]  /*f3a0*/  BPT.TRAP 0x1 ;  /* 0x000000040000795c */ /* 0x000fe20000300000 */
.L_x_437:
[----:B------:R-:W0:Y:S01]  /*f3b0*/  S2R R3, SR_CgaCtaId ;  /* 0x0000000000037919 */ /* 0x000e220000008800 */
[----:B------:R-:W-:-:S04]  /*f3c0*/  MOV R2, 0x400 ;  /* 0x0000040000027802 */ /* 0x000fc80000000f00 */
[----:B0-----:R-:W-:Y:S02]  /*f3d0*/  LEA R3, R3, R2, 0x18 ;  /* 0x0000000203037211 */ /* 0x001fe400078ec0ff */
[----:B------:R-:W-:-:S03]  /*f3e0*/  SHF.L.U32 R2, R0, 0x1f, RZ ;  /* 0x0000001f00027819 */ /* 0x000fc600000006ff */
[----:B------:R-:W-:-:S04]  /*f3f0*/  VIADD R3, R3, 0x58 ;  /* 0x0000005803037836 */ /* 0x000fc80000000000 */
[C---:B------:R-:W-:Y:S02]  /*f400*/  IMAD R7, R8.reuse, 0x8, R3 ;  /* 0x0000000808077824 */ /* 0x040fe400078e0203 */
[----:B------:R-:W-:Y:S02]  /*f410*/  VIADD R8, R8, 0x1 ;  /* 0x0000000108087836 */ /* 0x000fe40000000000 */
[----:B------:R-:W0:Y:S03]  /*f420*/  SYNCS.PHASECHK.TRANS64.TRYWAIT P0, [R7+URZ], R2 ;  /* 0x00000002070075a7 */ /* 0x000e26000800017f */
[----:B------:R-:W-:-:S04]  /*f430*/  ISETP.NE.AND P1, PT, R8, 0xb, PT ;  /* 0x0000000b0800780c */ /* 0x000fc80003f25270 */
[----:B------:R-:W-:Y:S02]  /*f440*/  SEL R5, RZ, 0x1, P1 ;  /* 0x00000001ff057807 */ /* 0x000fe40000800000 */
[----:B------:R-:W-:Y:S02]  /*f450*/  SEL R8, R8, RZ, P1 ;  /* 0x000000ff08087207 */ /* 0x000fe40000800000 */
[----:B------:R-:W-:-:S03]  /*f460*/  LOP3.LUT R5, R0, R5, RZ, 0x3c, !PT ;  /* 0x0000000500057212 */ /* 0x000fc600078e3cff */
[----:B------:R-:W-:Y:S01]  /*f470*/  IMAD R9, R8, 0x8, R3 ;  /* 0x0000000808097824 */ /* 0x000fe200078e0203 */
[----:B------:R-:W-:Y:S01]  /*f480*/  SHF.L.U32 R4, R5, 0x1f, RZ ;  /* 0x0000001f05047819 */ /* 0x000fe200000006ff */
[----:B0-----:R-:W-:Y:S06]  /*f490*/  @!P0 BRA `(.L_x_438) ;  /* 0x0000000400d88947 */ /* 0x001fec0003800000 */
.L_x_456:
[----:B------:R-:W1:Y:S01]  /*f4a0*/  SYNCS.PHASECHK.TRANS64.TRYWAIT P0, [R9+URZ], R4 ;  /* 0x00000004090075a7 */ /* 0x000e62000800017f */
[----:B------:R-:W-:-:S05]  /*f4b0*/  VIADD R0, R8, 0x1 ;  /* 0x0000000108007836 */ /* 0x000fca0000000000 */
[----:B------:R-:W-:-:S04]  /*f4c0*/  ISETP.NE.AND P1, PT, R0, 0xb, PT ;  /* 0x0000000b0000780c */ /* 0x000fc80003f25270 */
[----:B0-----:R-:W-:Y:S02]  /*f4d0*/  SEL R2, RZ, 0x1, P1 ;  /* 0x00000001ff027807 */ /* 0x001fe40000800000 */
[----:B------:R-:W-:Y:S02]  /*f4e0*/  SEL R0, R0, RZ, P1 ;  /* 0x000000ff00007207 */ /* 0x000fe40000800000 */
[----:B------:R-:W-:-:S03]  /*f4f0*/  LOP3.LUT R7, R5, R2, RZ, 0x3c, !PT ;  /* 0x0000000205077212 */ /* 0x000fc600078e3cff */
[----:B------:R-:W-:Y:S01]  /*f500*/  IMAD R6, R0, 0x8, R3 ;  /* 0x0000000800067824 */ /* 0x000fe200078e0203 */
[----:B------:R-:W-:Y:S01]  /*f510*/  SHF.L.U32 R5, R7, 0x1f, RZ ;  /* 0x0000001f07057819 */ /* 0x000fe200000006ff */
[----:B-1----:R-:W-:Y:S06]  /*f520*/  @!P0 BRA `(.L_x_439) ;  /* 0x0000000400c88947 */ /* 0x002fec0003800000 */
.L_x_457:
[----:B------:R-:W1:Y:S01]  /*f530*/  SYNCS.PHASECHK.TRANS64.TRYWAIT P0, [R6+URZ], R5 ;  /* 0x00000005060075a7 */ /* 0x000e62000800017f */
[----:B------:R-:W-:-:S05]  /*f540*/  VIADD R0, R0, 0x1 ;  /* 0x0000000100007836 */ /* 0x000fca0000000000 */
[----:B------:R-:W-:-:S04]  /*f550*/  ISETP.NE.AND P1, PT, R0, 0xb, PT ;  /* 0x0000000b0000780c */ /* 0x000fc80003f25270 */
[----:B------:R-:W-:Y:S02]  /*f560*/  SEL R2, RZ, 0x1, P1 ;  /* 0x00000001ff027807 */ /* 0x000fe40000800000 */
[----:B------:R-:W-:Y:S02]  /*f570*/  SEL R0, R0, RZ, P1 ;  /* 0x000000ff00007207 */ /* 0x000fe40000800000 */
[----:B------:R-:W-:-:S03]  /*f580*/  LOP3.LUT R7, R7, R2, RZ, 0x3c, !PT ;  /* 0x0000000207077212 */ /* 0x000fc600078e3cff */
[----:B0-----:R-:W-:Y:S01]  /*f590*/  IMAD R9, R0, 0x8, R3 ;  /* 0x0000000800097824 */ /* 0x001fe200078e0203 */
[----:B------:R-:W-:Y:S01]  /*f5a0*/  SHF.L.U32 R4, R7, 0x1f, RZ ;  /* 0x0000001f07047819 */ /* 0x000fe200000006ff */
[----:B-1----:R-:W-:Y:S06]  /*f5b0*/  @!P0 BRA `(.L_x_440) ;  /* 0x0000000400b88947 */ /* 0x002fec0003800000 */
.L_x_458:
        /* <DEDUP_REMOVED lines=9> */
.L_x_459:
        /* <DEDUP_REMOVED lines=9> */
.L_x_460:
        /* <DEDUP_REMOVED lines=9> */
.L_x_461:
        /* <DEDUP_REMOVED lines=9> */
.L_x_462:
        /* <DEDUP_REMOVED lines=9> */
.L_x_463:
        /* <DEDUP_REMOVED lines=9> */
.L_x_464:
[----:B------:R-:W1:Y:S01]  /*f920*/  SYNCS.PHASECHK.TRANS64.TRYWAIT P0, [R9+URZ], R4 ;  /* 0x00000004090075a7 */ /* 0x000e62000800017f */
[----:B------:R-:W-:-:S05]  /*f930*/  VIADD R0, R0, 0x1 ;  /* 0x0000000100007836 */ /* 0x000fca0000000000 */
[----:B------:R-:W-:-:S04]  /*f940*/  ISETP.NE.AND P1, PT, R0, 0xb, PT ;  /* 0x0000000b0000780c */ /* 0x000fc80003f25270 */
[----:B------:R-:W-:Y:S02]  /*f950*/  SEL R2, RZ, 0x1, P1 ;  /* 0x00000001ff027807 */ /* 0x000fe40000800000 */
[----:B------:R-:W-:Y:S02]  /*f960*/  SEL R0, R0, RZ, P1 ;  /* 0x000000ff00007207 */ /* 0x000fe40000800000 */
[----:B------:R-:W-:Y:S01]  /*f970*/  LOP3.LUT R2, R7, R2, RZ, 0x3c, !PT ;  /* 0x0000000207027212 */ /* 0x000fe200078e3cff */
[----:B-1----:R-:W-:Y:S06]  /*f980*/  @!P0 BRA `(.L_x_447) ;  /* 0x0000000400508947 */ /* 0x002fec0003800000 */
.L_x_465:
[----:B------:R-:W-:Y:S01]  /*f990*/  IMAD R3, R0, 0x8, R3 ;  /* 0x0000000800037824 */ /* 0x000fe200078e0203 */
[----:B------:R-:W-:-:S07]  /*f9a0*/  SHF.L.U32 R0, R2, 0x1f, RZ ;  /* 0x0000001f02007819 */ /* 0x000fce00000006ff */
.L_x_448:
[----:B--2---:R2:W3:Y:S02]  /*f9b0*/  SYNCS.PHASECHK.TRANS64.TRYWAIT P0, [R3+URZ], R0 ;  /* 0x00000000030075a7 */ /* 0x0044e4000800017f */
[----:B---3--:R-:W-:Y:S05]  /*f9c0*/  @!P0 NANOSLEEP.SYNCS 0x989680 ;  /* 0x009896800000895d */ /* 0x008fea0003900000 */
[----:B------:R-:W3:Y:S02]  /*f9d0*/  @!P0 SYNCS.PHASECHK.TRANS64 P0, [R3+URZ], R0 ;  /* 0x00000000030085a7 */ /* 0x000ee4000800007f */
[----:B---3--:R-:W-:Y:S05]  /*f9e0*/  @!P0 BRA `(.L_x_448) ;  /* 0xfffffffc00f08947 */ /* 0x008fea000383ffff */
.L_x_436:
[----:B------:R-:W-:Y:S05]  /*f9f0*/  BSYNC B0 ;  /* 0x0000000000007941 */ /* 0x000fea0003800000 */
.L_x_435:
[----:B------:R-:W-:Y:S05]  /*fa00*/  EXIT ;  /* 0x000000000000794d */ /* 0x000fea0003800000 */
.L_x_18:
[----:B----4-:R4:W0:Y:S02]  /*fa10*/  SYNCS.PHASECHK.TRANS64.TRYWAIT P1, [R3+URZ], R0 ;  /* 0x00000000030075a7 */ /* 0x010824000802017f */
[----:B0-----:R-:W-:Y:S05]  /*fa20*/  @!P1 NANOSLEEP.SYNCS 0x989680 ;  /* 0x009896800000995d */ /* 0x001fea0003900000 */
[----:B------:R-:W0:Y:S02]  /*fa30*/  @!P1 SYNCS.PHASECHK.TRANS64 P1, [R3+URZ], R0 ;  /* 0x00000000030095a7 */ /* 0x000e24000802007f */
[----:B0-----:R-:W-:Y:S05]  /*fa40*/  @!P1 BRA `(.L_x_18) ;  /* 0xfffffffc00f09947 */ /* 0x001fea000383ffff */
[----:B------:R-:W-:Y:S05]  /*fa50*/  BRA `(.L_x_17) ;  /* 0xffffff1800bc7947 */ /* 0x000fea000383ffff */
.L_x_23:
[----:B--2---:R2:W3:Y:S02]  /*fa60*/  SYNCS.PHASECHK.TRANS64.TRYWAIT P1, [R5+URZ], R4 ;  /* 0x00000004050075a7 */ /* 0x0044e4000802017f */
[----:B---3--:R-:W-:Y:S05]  /*fa70*/  @!P1 NANOSLEEP.SYNCS 0x989680 ;  /* 0x009896800000995d */ /* 0x008fea0003900000 */
[----:B------:R-:W3:Y:S02]  /*fa80*/  @!P1 SYNCS.PHASECHK.TRANS64 P1, [R5+URZ], R4 ;  /* 0x00000004050095a7 */ /* 0x000ee4000802007f */
[----:B---3--:R-:W-:Y:S05]  /*fa90*/  @!P1 BRA `(.L_x_23) ;  /* 0xfffffffc00f09947 */ /* 0x008fea000383ffff */
[----:B------:R-:W-:Y:S05]  /*faa0*/  BRA `(.L_x_22) ;  /* 0xffffff1c00907947 */ /* 0x000fea000383ffff */
.L_x_422:
[----:B------:R-:W-:Y:S01]  /*fab0*/  BSSY B1, `(.L_x_449) ;  /* 0x0000006000017945 */ /* 0x000fe20003800000 */
[----:B------:R-:W-:-:S07]  /*fac0*/  IMAD.MOV.U32 R15, RZ, RZ, -0x1 ;  /* 0xffffffffff0f7424 */ /* 0x000fce00078e00ff */
[----:B------:R-:W-:Y:S05]  /*fad0*/  WARPSYNC.COLLECTIVE R15, `(.L_x_450) ;  /* 0x000000000f0c7348 */ /* 0x000fea0003c00000 */
[----:B------:R-:W-:Y:S02]  /*fae0*/  ELECT P6, UR62, PT ;  /* 0x00000000003e782f */ /* 0x000fe400038c0000 */
[----:B------:R-:W-:Y:S01]  /*faf0*/  MOV R14, UR62 ;  /* 0x0000003e000e7c02 */ /* 0x000fe20008000f00 */
[----:B------:R-:W-:Y:S10]  /*fb00*/  ENDCOLLECTIVE ;  /* 0x000000000000791b */ /* 0x000ff40003800000 */
.L_x_450:
[----:B------:R-:W-:Y:S05]  /*fb10*/  BSYNC B1 ;  /* 0x0000000000017941 */ /* 0x000fea0003800000 */
.L_x_449:
[----:B------:R-:W-:Y:S05]  /*fb20*/  BRA `(.L_x_451) ;  /* 0xffffffec00347947 */ /* 0x000fea000383ffff */
.L_x_425:
[----:B-1----:R1:W2:Y:S02]  /*fb30*/  SYNCS.PHASECHK.TRANS64.TRYWAIT P1, [R13+URZ+0x58], R4 ;  /* 0x000058040d0075a7 */ /* 0x0022a4000802017f */
[----:B--2---:R-:W-:Y:S05]  /*fb40*/  @!P1 NANOSLEEP.SYNCS 0x989680 ;  /* 0x009896800000995d */ /* 0x004fea0003900000 */
[----:B------:R-:W2:Y:S02]  /*fb50*/  @!P1 SYNCS.PHASECHK.TRANS64 P1, [R13+URZ+0x58], R4 ;  /* 0x000058040d0095a7 */ /* 0x000ea4000802007f */
[----:B--2---:R-:W-:Y:S05]  /*fb60*/  @!P1 BRA `(.L_x_425) ;  /* 0xfffffffc00f09947 */ /* 0x004fea000383ffff */
[----:B------:R-:W-:Y:S05]  /*fb70*/  BRA `(.L_x_452) ;  /* 0xffffffec00687947 */ /* 0x000fea000383ffff */
.L_x_434:
[----:B------:R-:W-:Y:S01]  /*fb80*/  BSSY B0, `(.L_x_453) ;  /* 0x0000006000007945 */ /* 0x000fe20003800000 */
[----:B------:R-:W-:-:S07]  /*fb90*/  IMAD.MOV.U32 R15, RZ, RZ, -0x1 ;  /* 0xffffffffff0f7424 */ /* 0x000fce00078e00ff */
[----:B------:R-:W-:Y:S05]  /*fba0*/  WARPSYNC.COLLECTIVE R15, `(.L_x_454) ;  /* 0x000000000f0c7348 */ /* 0x000fea0003c00000 */
[----:B------:R-:W-:Y:S02]  /*fbb0*/  ELECT P6, UR62, PT ;  /* 0x00000000003e782f */ /* 0x000fe400038c0000 */
[----:B------:R-:W-:Y:S01]  /*fbc0*/  MOV R14, UR62 ;  /* 0x0000003e000e7c02 */ /* 0x000fe20008000f00 */
[----:B------:R-:W-:Y:S10]  /*fbd0*/  ENDCOLLECTIVE ;  /* 0x000000000000791b */ /* 0x000ff40003800000 */
.L_x_454:
[----:B------:R-:W-:Y:S05]  /*fbe0*/  BSYNC B0 ;  /* 0x0000000000007941 */ /* 0x000fea0003800000 */
.L_x_453:
[----:B------:R-:W-:Y:S05]  /*fbf0*/  BRA `(.L_x_455) ;  /* 0xfffffff400d07947 */ /* 0x000fea000383ffff */
.L_x_438:
[----:B0-----:R0:W1:Y:S02]  /*fc00*/  SYNCS.PHASECHK.TRANS64.TRYWAIT P0, [R7+URZ], R2 ;  /* 0x00000002070075a7 */ /* 0x001064000800017f */
[----:B-1----:R-:W-:Y:S05]  /*fc10*/  @!P0 NANOSLEEP.SYNCS 0x989680 ;  /* 0x009896800000895d */ /* 0x002fea0003900000 */
[----:B------:R-:W1:Y:S02]  /*fc20*/  @!P0 SYNCS.PHASECHK.TRANS64 P0, [R7+URZ], R2 ;  /* 0x00000002070085a7 */ /* 0x000e64000800007f */
[----:B-1----:R-:W-:Y:S05]  /*fc30*/  @!P0 BRA `(.L_x_438) ;  /* 0xfffffffc00f08947 */ /* 0x002fea000383ffff */
[----:B------:R-:W-:Y:S05]  /*fc40*/  BRA `(.L_x_456) ;  /* 0xfffffff800147947 */ /* 0x000fea000383ffff */
.L_x_439:
[----:B0-----:R0:W1:Y:S02]  /*fc50*/  SYNCS.PHASECHK.TRANS64.TRYWAIT P0, [R9+URZ], R4 ;  /* 0x00000004090075a7 */ /* 0x001064000800017f */
[----:B-1----:R-:W-:Y:S05]  /*fc60*/  @!P0 NANOSLEEP.SYNCS 0x989680 ;  /* 0x009896800000895d */ /* 0x002fea0003900000 */
[----:B------:R-:W1:Y:S02]  /*fc70*/  @!P0 SYNCS.PHASECHK.TRANS64 P0, [R9+URZ], R4 ;  /* 0x00000004090085a7 */ /* 0x000e64000800007f */
[----:B-1----:R-:W-:Y:S05]  /*fc80*/  @!P0 BRA `(.L_x_439) ;  /* 0xfffffffc00f08947 */ /* 0x002fea000383ffff */
[----:B------:R-:W-:Y:S05]  /*fc90*/  BRA `(.L_x_457) ;  /* 0xfffffff800247947 */ /* 0x000fea000383ffff */
.L_x_440:
[----:B0-----:R0:W1:Y:S02]  /*fca0*/  SYNCS.PHASECHK.TRANS64.TRYWAIT P0, [R6+URZ], R5 ;  /* 0x00000005060075a7 */ /* 0x001064000800017f */
[----:B-1----:R-:W-:Y:S05]  /*fcb0*/  @!P0 NANOSLEEP.SYNCS 0x989680 ;  /* 0x009896800000895d */ /* 0x002fea0003900000 */
[----:B------:R-:W1:Y:S02]  /*fcc0*/  @!P0 SYNCS.PHASECHK.TRANS64 P0, [R6+URZ], R5 ;  /* 0x00000005060085a7 */ /* 0x000e64000800007f */
[----:B-1----:R-:W-:Y:S05]  /*fcd0*/  @!P0 BRA `(.L_x_440) ;  /* 0xfffffffc00f08947 */ /* 0x002fea000383ffff */
[----:B------:R-:W-:Y:S05]  /*fce0*/  BRA `(.L_x_458) ;  /* 0xfffffff800347947 */ /* 0x000fea000383ffff */
.L_x_441:
[----:B0-----:R0:W1:Y:S02]  /*fcf0*/  SYNCS.PHASECHK.TRANS64.TRYWAIT P0, [R9+URZ], R4 ;  /* 0x00000004090075a7 */ /* 0x001064000800017f */
[----:B-1----:R-:W-:Y:S05]  /*fd00*/  @!P0 NANOSLEEP.SYNCS 0x989680 ;  /* 0x009896800000895d */ /* 0x002fea0003900000 */
[----:B------:R-:W1:Y:S02]  /*fd10*/  @!P0 SYNCS.PHASECHK.TRANS64 P0, [R9+URZ], R4 ;  /* 0x00000004090085a7 */ /* 0x000e64000800007f */
[----:B-1----:R-:W-:Y:S05]  /*fd20*/  @!P0 BRA `(.L_x_441) ;  /* 0xfffffffc00f08947 */ /* 0x002fea000383ffff */
[----:B------:R-:W-:Y:S05]  /*fd30*/  BRA `(.L_x_459) ;  /* 0xfffffff800447947 */ /* 0x000fea000383ffff */
.L_x_442:
[----:B0-----:R0:W1:Y:S02]  /*fd40*/  SYNCS.PHASECHK.TRANS64.TRYWAIT P0, [R6+URZ], R5 ;  /* 0x00000005060075a7 */ /* 0x001064000800017f */
[----:B-1----:R-:W-:Y:S05]  /*fd50*/  @!P0 NANOSLEEP.SYNCS 0x989680 ;  /* 0x009896800000895d */ /* 0x002fea0003900000 */
[----:B------:R-:W1:Y:S02]  /*fd60*/  @!P0 SYNCS.PHASECHK.TRANS64 P0, [R6+URZ], R5 ;  /* 0x00000005060085a7 */ /* 0x000e64000800007f */
[----:B-1----:R-:W-:Y:S05]  /*fd70*/  @!P0 BRA `(.L_x_442) ;  /* 0xfffffffc00f08947 */ /* 0x002fea000383ffff */
[----:B------:R-:W-:Y:S05]  /*fd80*/  BRA `(.L_x_460) ;  /* 0xfffffff800547947 */ /* 0x000fea000383ffff */
.L_x_443:
[----:B0-----:R0:W1:Y:S02]  /*fd90*/  SYNCS.PHASECHK.TRANS64.TRYWAIT P0, [R9+URZ], R4 ;  /* 0x00000004090075a7 */ /* 0x001064000800017f */
[----:B-1----:R-:W-:Y:S05]  /*fda0*/  @!P0 NANOSLEEP.SYNCS 0x989680 ;  /* 0x009896800000895d */ /* 0x002fea0003900000 */
[----:B------:R-:W1:Y:S02]  /*fdb0*/  @!P0 SYNCS.PHASECHK.TRANS64 P0, [R9+URZ], R4 ;  /* 0x00000004090085a7 */ /* 0x000e64000800007f */
[----:B-1----:R-:W-:Y:S05]  /*fdc0*/  @!P0 BRA `(.L_x_443) ;  /* 0xfffffffc00f08947 */ /* 0x002fea000383ffff */
[----:B------:R-:W-:Y:S05]  /*fdd0*/  BRA `(.L_x_461) ;  /* 0xfffffff800647947 */ /* 0x000fea000383ffff */
.L_x_444:
[----:B0-----:R0:W1:Y:S02]  /*fde0*/  SYNCS.PHASECHK.TRANS64.TRYWAIT P0, [R6+URZ], R5 ;  /* 0x00000005060075a7 */ /* 0x001064000800017f */
[----:B-1----:R-:W-:Y:S05]  /*fdf0*/  @!P0 NANOSLEEP.SYNCS 0x989680 ;  /* 0x009896800000895d */ /* 0x002fea0003900000 */
[----:B------:R-:W1:Y:S02]  /*fe00*/  @!P0 SYNCS.PHASECHK.TRANS64 P0, [R6+URZ], R5 ;  /* 0x00000005060085a7 */ /* 0x000e64000800007f */
[----:B-1----:R-:W-:Y:S05]  /*fe10*/  @!P0 BRA `(.L_x_444) ;  /* 0xfffffffc00f08947 */ /* 0x002fea000383ffff */
[----:B------:R-:W-:Y:S05]  /*fe20*/  BRA `(.L_x_462) ;  /* 0xfffffff800747947 */ /* 0x000fea000383ffff */
.L_x_445:
[----:B0-----:R0:W1:Y:S02]  /*fe30*/  SYNCS.PHASECHK.TRANS64.TRYWAIT P0, [R9+URZ], R4 ;  /* 0x00000004090075a7 */ /* 0x001064000800017f */
[----:B-1----:R-:W-:Y:S05]  /*fe40*/  @!P0 NANOSLEEP.SYNCS 0x989680 ;  /* 0x009896800000895d */ /* 0x002fea0003900000 */
[----:B------:R-:W1:Y:S02]  /*fe50*/  @!P0 SYNCS.PHASECHK.TRANS64 P0, [R9+URZ], R4 ;  /* 0x00000004090085a7 */ /* 0x000e64000800007f */
[----:B-1----:R-:W-:Y:S05]  /*fe60*/  @!P0 BRA `(.L_x_445) ;  /* 0xfffffffc00f08947 */ /* 0x002fea000383ffff */
[----:B------:R-:W-:Y:S05]  /*fe70*/  BRA `(.L_x_463) ;  /* 0xfffffff800847947 */ /* 0x000fea000383ffff */
.L_x_446:
[----:B0-----:R0:W1:Y:S02]  /*fe80*/  SYNCS.PHASECHK.TRANS64.TRYWAIT P0, [R6+URZ], R5 ;  /* 0x00000005060075a7 */ /* 0x001064000800017f */
[----:B-1----:R-:W-:Y:S05]  /*fe90*/  @!P0 NANOSLEEP.SYNCS 0x989680 ;  /* 0x009896800000895d */ /* 0x002fea0003900000 */
[----:B------:R-:W1:Y:S02]  /*fea0*/  @!P0 SYNCS.PHASECHK.TRANS64 P0, [R6+URZ], R5 ;  /* 0x00000005060085a7 */ /* 0x000e64000800007f */
[----:B-1----:R-:W-:Y:S05]  /*feb0*/  @!P0 BRA `(.L_x_446) ;  /* 0xfffffffc00f08947 */ /* 0x002fea000383ffff */
[----:B------:R-:W-:Y:S05]  /*fec0*/  BRA `(.L_x_464) ;  /* 0xfffffff800947947 */ /* 0x000fea000383ffff */
.L_x_447:
[----:B-1----:R1:W2:Y:S02]  /*fed0*/  SYNCS.PHASECHK.TRANS64.TRYWAIT P0, [R9+URZ], R4 ;  /* 0x00000004090075a7 */ /* 0x0022a4000800017f */
[----:B--2---:R-:W-:Y:S05]  /*fee0*/  @!P0 NANOSLEEP.SYNCS 0x989680 ;  /* 0x009896800000895d */ /* 0x004fea0003900000 */
[----:B------:R-:W2:Y:S02]  /*fef0*/  @!P0 SYNCS.PHASECHK.TRANS64 P0, [R9+URZ], R4 ;  /* 0x00000004090085a7 */ /* 0x000ea4000800007f */
[----:B--2---:R-:W-:Y:S05]  /*ff00*/  @!P0 BRA `(.L_x_447) ;  /* 0xfffffffc00f08947 */ /* 0x004fea000383ffff */
[----:B------:R-:W-:Y:S05]  /*ff10*/  BRA `(.L_x_465) ;  /* 0xfffffff8009c7947 */ /* 0x000fea000383ffff */
.L_x_466:
[----:B------:R-:W-:-:S00]  /*ff20*/  BRA `(.L_x_466) ;  /* 0xfffffffc00fc7947 */ /* 0x000fc0000383ffff */
[----:B------:R-:W-:-:S00]  /*ff30*/  NOP ;  /* 0x0000000000007918 */ /* 0x000fc00000000000 */
        /* <DEDUP_REMOVED lines=12> */
.L_x_467:


//--------------------- .nv.global.init           --------------------------
	.section	.nv.global.init,"aw",@progbits
.nv.global.init:
	.type		$str$22,@object
	.size		$str$22,($str$23 - $str$22)
$str$22:
        /*0000*/ 	.byte	0x6b, 0x5f, 0x74, 0x69, 0x6c, 0x65, 0x5f, 0x63, 0x6f, 0x75, 0x6e, 0x74, 0x20, 0x3e, 0x3d, 0x20
        /*0010*/ 	.byte	0x31, 0x00
	.type		$str$23,@object
	.size		$str$23,(__unnamed_1 - $str$23)
$str$23:
        /*0012*/ 	.byte	0x2f, 0x74, 0x6d, 0x70, 0x2f, 0x63, 0x75, 0x74, 0x6c, 0x61, 0x73, 0x73, 0x5f, 0x73, 0x77, 0x65
        /*0022*/ 	.byte	0x65, 0x70, 0x5f, 0x73, 0x72, 0x63, 0x2f, 0x69, 0x6e, 0x63, 0x6c, 0x75, 0x64, 0x65, 0x2f, 0x63
        /*0032*/ 	.byte	0x75, 0x74, 0x6c, 0x61, 0x73, 0x73, 0x2f, 0x67, 0x65, 0x6d, 0x6d, 0x2f, 0x63, 0x6f, 0x6c, 0x6c
        /*0042*/ 	.byte	0x65, 0x63, 0x74, 0x69, 0x76, 0x65, 0x2f, 0x73, 0x6d, 0x39, 0x30, 0x5f, 0x6d, 0x6d, 0x61, 0x5f
        /*0052*/ 	.byte	0x74, 0x6d, 0x61, 0x5f, 0x67, 0x6d, 0x6d, 0x61, 0x5f, 0x73, 0x73, 0x5f, 0x77, 0x61, 0x72, 0x70
        /*0062*/ 	.byte	0x73, 0x70, 0x65, 0x63, 0x69, 0x61, 0x6c, 0x69, 0x7a, 0x65, 0x64, 0x2e, 0x68, 0x70, 0x70, 0x00
	.type		__unnamed_1,@object
	.size		__unnamed_1,(.L_0 - __unnamed_1)
__unnamed_1:
        /*0072*/ 	.byte	0x76, 0x6f, 0x69, 0x64, 0x20, 0x63, 0x75, 0x74, 0x6c, 0x61, 0x73, 0x73, 0x3a, 0x3a, 0x67, 0x65
        /* <DEDUP_REMOVED lines=172> */
.L_0:


//--------------------- .nv.shared._ZN7cutlass13device_kernelINS_4gemm6kernel13GemmUniversalIN4cute5tupleIJiiiiEEENS1_10collective13CollectiveMmaINS1_34MainloopSm90TmaGmmaWarpSpecializedILi11ENS5_IJNS4_1CILi1EEESB_SB_EEENS1_35KernelTmaWarpSpecializedCooperativeEEENS5_IJNSA_ILi512EEENSA_ILi96EEENSA_ILi32EEEEEEaNS5_IJlSB_lEEEaSJ_NS4_8TiledMMAINS4_8MMA_AtomIJNS4_4SM904GMMA26MMA_64x96x32_S32S8S8_SS_TNEEEENS4_6LayoutINS5_IJNSA_ILi2EEESB_SB_EEENS5_IJSB_NSA_ILi0EEEST_EEEEENS5_IJNS4_10UnderscoreESW_SW_EEEEENS4_13SM90_TMA_LOADENS4_14ComposedLayoutINS4_7SwizzleILi1ELi4ELi3EEENS4_18smem_ptr_flag_bitsILi8EEENSQ_INS5_IJNSA_ILi8EEESH_EEENS5_IJSH_SB_EEEEEEEvNS4_8identityESZ_S19_vS1A_EENS_8epilogue10collective6detail29Sm90TmaWarpSpecializedAdapterINS1D_15DefaultEpilogueIaSJ_SJ_NS1C_6thread17LinearCombinationIaLi1EiiLNS1H_9ScaleType4KindE0ELNS_15FloatRoundStyleE2EaEENS1_15EpilogueDefaultEEEEEvvEEEEvNT_6ParamsE --------------------------
	.section	.nv.shared._ZN7cutlass13device_kernelINS_4gemm6kernel13GemmUniversalIN4cute5tupleIJiiiiEEENS1_10collective13CollectiveMmaINS1_34MainloopSm90TmaGmmaWarpSpecializedILi11ENS5_IJNS4_1CILi1EEESB_SB_EEENS1_35KernelTmaWarpSpecializedCooperativeEEENS5_IJNSA_ILi512EEENSA_ILi96EEENSA_ILi32EEEEEEaNS5_IJlSB_lEEEaSJ_NS4_8TiledMMAINS4_8MMA_AtomIJNS4_4SM904GMMA26MMA_64x96x32_S32S8S8_SS_TNEEEENS4_6LayoutINS5_IJNSA_ILi2EEESB_SB_EEENS5_IJSB_NSA_ILi0EEEST_EEEEENS5_IJNS4_10UnderscoreESW_SW_EEEEENS4_13SM90_TMA_LOADENS4_14ComposedLayoutINS4_7SwizzleILi1ELi4ELi3EEENS4_18smem_ptr_flag_bitsILi8EEENSQ_INS5_IJNSA_ILi8EEESH_EEENS5_IJSH_SB_EEEEEEEvNS4_8identityESZ_S19_vS1A_EENS_8epilogue10collective6detail29Sm90TmaWarpSpecializedAdapterINS1D_15DefaultEpilogueIaSJ_SJ_NS1C_6thread17LinearCombinationIaLi1EiiLNS1H_9ScaleType4KindE0ELNS_15FloatRoundStyleE2EaEENS1_15EpilogueDefaultEEEEEvvEEEEvNT_6ParamsE,"aw",@nobits
	.sectionflags	@""
	.align	16
	.zero		1024


//--------------------- .nv.shared.reserved.0     --------------------------
	.section	.nv.shared.reserved.0,"aw",@nobits
	.weak		__nv_reservedSMEM_offset_0_alias
	.size		__nv_reservedSMEM_offset_0_alias, 0, 0
	.other		__nv_reservedSMEM_offset_0_alias,@"STO_CUDA_RESERVED_SHARED STV_DEFAULT"
__nv_reservedSMEM_offset_0_alias:
	.zero		0


//--------------------- .nv.global                --------------------------
	.section	.nv.global,"aw",@nobits
.nv.global:
	.type		_ZN39_INTERNAL_220202f8_4_k_cu_6467a741_51844cute1_E,@object
	.size		_ZN39_INTERNAL_220202f8_4_k_cu_6467a741_51844cute1_E,(_ZN39_INTERNAL_220202f8_4_k_cu_6467a741_51844cuda3std3__45__cpo6cbeginE - _ZN39_INTERNAL_220202f8_4_k_cu_6467a741_51844cute1_E)
_ZN39_INTERNAL_220202f8_4_k_cu_6467a741_51844cute1_E:
	.zero		1
	.type		_ZN39_INTERNAL_220202f8_4_k_cu_6467a741_51844cuda3std3__45__cpo6cbeginE,@object
	.size		_ZN39_INTERNAL_220202f8_4_k_cu_6467a741_51844cuda3std3__45__cpo6cbeginE,(_ZN39_INTERNAL_220202f8_4_k_cu_6467a741_51844cuda3std3__48in_placeE - _ZN39_INTERNAL_220202f8_4_k_cu_6467a741_51844cuda3std3__45__cpo6cbeginE)
_ZN39_INTERNAL_220202f8_4_k_cu_6467a741_51844cuda3std3__45__cpo6cbeginE:
	.zero		1
	.type		_ZN39_INTERNAL_220202f8_4_k_cu_6467a741_51844cuda3std3__48in_placeE,@object
	.size		_ZN39_INTERNAL_220202f8_4_k_cu_6467a741_51844cuda3std3__48in_placeE,(_ZN39_INTERNAL_220202f8_4_k_cu_6467a741_51844cuda3std6ranges3__45__cpo9iter_moveE - _ZN39_INTERNAL_220202f8_4_k_cu_6467a741_51844cuda3std3__48in_placeE)
_ZN39_INTERNAL_220202f8_4_k_cu_6467a741_51844cuda3std3__48in_placeE:
	.zero		1
	.type		_ZN39_INTERNAL_220202f8_4_k_cu_6467a741_51844cuda3std6ranges3__45__cpo9iter_moveE,@object
	.size		_ZN39_INTERNAL_220202f8_4_k_cu_6467a741_51844cuda3std6ranges3__45__cpo9iter_moveE,(_ZN39_INTERNAL_220202f8_4_k_cu_6467a741_51844cuda3std3__45__cpo5beginE - _ZN39_INTERNAL_220202f8_4_k_cu_6467a741_51844cuda3std6ranges3__45__cpo9iter_moveE)
_ZN39_INTERNAL_220202f8_4_k_cu_6467a741_51844cuda3std6ranges3__45__cpo9iter_moveE:
	.zero		1
	.type		_ZN39_INTERNAL_220202f8_4_k_cu_6467a741_51844cuda3std3__45__cpo5beginE,@object
	.size		_ZN39_INTERNAL_220202f8_4_k_cu_6467a741_51844cuda3std3__45__cpo5beginE,(_ZN39_INTERNAL_220202f8_4_k_cu_6467a741_51844cuda3std3__441_GLOBAL__N__220202f8_4_k_cu_6467a741_51846ignoreE - _ZN39_INTERNAL_220202f8_4_k_cu_6467a741_51844cuda3std3__45__cpo5beginE)
_ZN39_INTERNAL_220202f8_4_k_cu_6467a741_51844cuda3std3__45__cpo5beginE:
	.zero		1
	.type		_ZN39_INTERNAL_220202f8_4_k_cu_6467a741_51844cuda3std3__441_GLOBAL__N__220202f8_4_k_cu_6467a741_51846ignoreE,@object
	.size		_ZN39_INTERNAL_220202f8_4_k_cu_6467a741_51844cuda3std3__441_GLOBAL__N__220202f8_4_k_cu_6467a741_51846ignoreE,(_ZN39_INTERNAL_220202f8_4_k_cu_6467a741_51844cute7productE - _ZN39_INTERNAL_220202f8_4_k_cu_6467a741_51844cuda3std3__441_GLOBAL__N__220202f8_4_k_cu_6467a741_51846ignoreE)
_ZN39_INTERNAL_220202f8_4_k_cu_6467a741_51844cuda3std3__441_GLOBAL__N__220202f8_4_k_cu_6467a741_51846ignoreE:
	.zero		1
	.type		_ZN39_INTERNAL_220202f8_4_k_cu_6467a741_51844cute7productE,@object
	.size		_ZN39_INTERNAL_220202f8_4_k_cu_6467a741_51844cute7productE,(_ZN39_INTERNAL_220202f8_4_k_cu_6467a741_51844cuda3std3__45__cpo3endE - _ZN39_INTERNAL_220202f8_4_k_cu_6467a741_51844cute7productE)
_ZN39_INTERNAL_220202f8_4_k_cu_6467a741_51844cute7productE:
	.zero		1
	.type		_ZN39_INTERNAL_220202f8_4_k_cu_6467a741_51844cuda3std3__45__cpo3endE,@object
	.size		_ZN39_INTERNAL_220202f8_4_k_cu_6467a741_51844cuda3std3__45__cpo3endE,(_ZN39_INTERNAL_220202f8_4_k_cu_6467a741_51844cuda3std3__419piecewise_constructE - _ZN39_INTERNAL_220202f8_4_k_cu_6467a741_51844cuda3std3__45__cpo3endE)
_ZN39_INTERNAL_220202f8_4_k_cu_6467a741_51844cuda3std3__45__cpo3endE:
	.zero		1
	.type		_ZN39_INTERNAL_220202f8_4_k_cu_6467a741_51844cuda3std3__419piecewise_constructE,@object
	.size		_ZN39_INTERNAL_220202f8_4_k_cu_6467a741_51844cuda3std3__419piecewise_constructE,(_ZN39_INTERNAL_220202f8_4_k_cu_6467a741_51844cuda3std3__45__cpo4cendE - _ZN39_INTERNAL_220202f8_4_k_cu_6467a741_51844cuda3std3__419piecewise_constructE)
_ZN39_INTERNAL_220202f8_4_k_cu_6467a741_51844cuda3std3__419piecewise_constructE:
	.zero		1
	.type		_ZN39_INTERNAL_220202f8_4_k_cu_6467a741_51844cuda3std3__45__cpo4cendE,@object
	.size		_ZN39_INTERNAL_220202f8_4_k_cu_6467a741_51844cuda3std3__45__cpo4cendE,(_ZN39_INTERNAL_220202f8_4_k_cu_6467a741_51844cuda3std6ranges3__45__cpo4swapE - _ZN39_INTERNAL_220202f8_4_k_cu_6467a741_51844cuda3std3__45__cpo4cendE)
_ZN39_INTERNAL_220202f8_4_k_cu_6467a741_51844cuda3std3__45__cpo4cendE:
	.zero		1
	.type		_ZN39_INTERNAL_220202f8_4_k_cu_6467a741_51844cuda3std6ranges3__45__cpo4swapE,@object
	.size		_ZN39_INTERNAL_220202f8_4_k_cu_6467a741_51844cuda3std6ranges3__45__cpo4swapE,(.L_8 - _ZN39_INTERNAL_220202f8_4_k_cu_6467a741_51844cuda3std6ranges3__45__cpo4swapE)
_ZN39_INTERNAL_220202f8_4_k_cu_6467a741_51844cuda3std6ranges3__45__cpo4swapE:
	.zero		1
.L_8:


//--------------------- .nv.constant0._ZN7cutlass13device_kernelINS_4gemm6kernel13GemmUniversalIN4cute5tupleIJiiiiEEENS1_10collective13CollectiveMmaINS1_34MainloopSm90TmaGmmaWarpSpecializedILi11ENS5_IJNS4_1CILi1EEESB_SB_EEENS1_35KernelTmaWarpSpecializedCooperativeEEENS5_IJNSA_ILi512EEENSA_ILi96EEENSA_ILi32EEEEEEaNS5_IJlSB_lEEEaSJ_NS4_8TiledMMAINS4_8MMA_AtomIJNS4_4SM904GMMA26MMA_64x96x32_S32S8S8_SS_TNEEEENS4_6LayoutINS5_IJNSA_ILi2EEESB_SB_EEENS5_IJSB_NSA_ILi0EEEST_EEEEENS5_IJNS4_10UnderscoreESW_SW_EEEEENS4_13SM90_TMA_LOADENS4_14ComposedLayoutINS4_7SwizzleILi1ELi4ELi3EEENS4_18smem_ptr_flag_bitsILi8EEENSQ_INS5_IJNSA_ILi8EEESH_EEENS5_IJSH_SB_EEEEEEEvNS4_8identityESZ_S19_vS1A_EENS_8epilogue10collective6detail29Sm90TmaWarpSpecializedAdapterINS1D_15DefaultEpilogueIaSJ_SJ_NS1C_6thread17LinearCombinationIaLi1EiiLNS1H_9ScaleType4KindE0ELNS_15FloatRoundStyleE2EaEENS1_15EpilogueDefaultEEEEEvvEEEEvNT_6ParamsE --------------------------
	.section	.nv.constant0._ZN7cutlass13device_kernelINS_4gemm6kernel13GemmUniversalIN4cute5tupleIJiiiiEEENS1_10collective13CollectiveMmaINS1_34MainloopSm90TmaGmmaWarpSpecializedILi11ENS5_IJNS4_1CILi1EEESB_SB_EEENS1_35KernelTmaWarpSpecializedCooperativeEEENS5_IJNSA_ILi512EEENSA_ILi96EEENSA_ILi32EEEEEEaNS5_IJlSB_lEEEaSJ_NS4_8TiledMMAINS4_8MMA_AtomIJNS4_4SM904GMMA26MMA_64x96x32_S32S8S8_SS_TNEEEENS4_6LayoutINS5_IJNSA_ILi2EEESB_SB_EEENS5_IJSB_NSA_ILi0EEEST_EEEEENS5_IJNS4_10UnderscoreESW_SW_EEEEENS4_13SM90_TMA_LOADENS4_14ComposedLayoutINS4_7SwizzleILi1ELi4ELi3EEENS4_18smem_ptr_flag_bitsILi8EEENSQ_INS5_IJNSA_ILi8EEESH_EEENS5_IJSH_SB_EEEEEEEvNS4_8identityESZ_S19_vS1A_EENS_8epilogue10collective6detail29Sm90TmaWarpSpecializedAdapterINS1D_15DefaultEpilogueIaSJ_SJ_NS1C_6thread17LinearCombinationIaLi1EiiLNS1H_9ScaleType4KindE0ELNS_15FloatRoundStyleE2EaEENS1_15EpilogueDefaultEEEEEvvEEEEvNT_6ParamsE,"a",@progbits
	.sectionflags	@""
	.align	4
.nv.constant0._ZN7cutlass13device_kernelINS_4gemm6kernel13GemmUniversalIN4cute5tupleIJiiiiEEENS1_10collective13CollectiveMmaINS1_34MainloopSm90TmaGmmaWarpSpecializedILi11ENS5_IJNS4_1CILi1EEESB_SB_EEENS1_35KernelTmaWarpSpecializedCooperativeEEENS5_IJNSA_ILi512EEENSA_ILi96EEENSA_ILi32EEEEEEaNS5_IJlSB_lEEEaSJ_NS4_8TiledMMAINS4_8MMA_AtomIJNS4_4SM904GMMA26MMA_64x96x32_S32S8S8_SS_TNEEEENS4_6LayoutINS5_IJNSA_ILi2EEESB_SB_EEENS5_IJSB_NSA_ILi0EEEST_EEEEENS5_IJNS4_10UnderscoreESW_SW_EEEEENS4_13SM90_TMA_LOADENS4_14ComposedLayoutINS4_7SwizzleILi1ELi4ELi3EEENS4_18smem_ptr_flag_bitsILi8EEENSQ_INS5_IJNSA_ILi8EEESH_EEENS5_IJSH_SB_EEEEEEEvNS4_8identityESZ_S19_vS1A_EENS_8epilogue10collective6detail29Sm90TmaWarpSpecializedAdapterINS1D_15DefaultEpilogueIaSJ_SJ_NS1C_6thread17LinearCombinationIaLi1EiiLNS1H_9ScaleType4KindE0ELNS_15FloatRoundStyleE2EaEENS1_15EpilogueDefaultEEEEEvvEEEEvNT_6ParamsE:
	.zero		1664


//--------------------- SYMBOLS --------------------------

	.type		.nv.reservedSmem.offset0,@object
	.size		.nv.reservedSmem.offset0,0x4
	.type		__assertfail,@function
